def matmul_kernel(
    a_ptr,
    b_ptr,
    c_ptr,
    M,
    N,
    K,
    stride_am,
    stride_ak,
    stride_bk,
    stride_bn,
    stride_cm,
    stride_cn,
    BLOCK_M: tl.constexpr,
    BLOCK_N: tl.constexpr,
    BLOCK_K: tl.constexpr,
    GROUP_M: tl.constexpr,
):
    pid = tl.program_id(axis=0)
    num_pid_m = tl.cdiv(M, BLOCK_M)
    num_pid_n = tl.cdiv(N, BLOCK_N)
    num_pid_in_group = GROUP_M * num_pid_n
    group_id = pid // num_pid_in_group
    first_pid_m = group_id * GROUP_M
    group_size_m = min(num_pid_m - first_pid_m, GROUP_M)
    pid_m = first_pid_m + ((pid % num_pid_in_group) % group_size_m)
    pid_n = (pid % num_pid_in_group) // group_size_m

    offs_am = (pid_m * BLOCK_M + tl.arange(0, BLOCK_M)) % M
    offs_bn = (pid_n * BLOCK_N + tl.arange(0, BLOCK_N)) % N
    offs_k = tl.arange(0, BLOCK_K)
    a_ptrs = a_ptr + offs_am[:, None] * stride_am + offs_k[None, :] * stride_ak
    b_ptrs = b_ptr + offs_k[:, None] * stride_bk + offs_bn[None, :] * stride_bn

    acc = tl.zeros((BLOCK_M, BLOCK_N), dtype=tl.float32)
    for kk in range(0, tl.cdiv(K, BLOCK_K)):
        a = tl.load(a_ptrs, mask=offs_k[None, :] < K - kk * BLOCK_K, other=0.0)
        b = tl.load(b_ptrs, mask=offs_k[:, None] < K - kk * BLOCK_K, other=0.0)
        acc = tl.dot(a, b, acc)
        a_ptrs += BLOCK_K * stride_ak
        b_ptrs += BLOCK_K * stride_bk

    c = acc.to(c_ptr.dtype.element_ty)
    offs_cm = pid_m * BLOCK_M + tl.arange(0, BLOCK_M)
    offs_cn = pid_n * BLOCK_N + tl.arange(0, BLOCK_N)
    c_ptrs = c_ptr + offs_cm[:, None] * stride_cm + offs_cn[None, :] * stride_cn
    mask = (offs_cm[:, None] < M) & (offs_cn[None, :] < N)
    tl.store(c_ptrs, c, mask=mask)

# config = {"BLOCK_K": 64, "BLOCK_M": 16, "BLOCK_N": 256, "GROUP_M": 8, "arch": "sm_100", "dtype": "bf16", "num_ctas": 1, "num_stages": 2, "num_warps": 8}
# arch = sm_100


// ===== COMPILED SASS (sm_100a) =====

	.target	sm_100a

	.elftype	@"ET_EXEC"


//--------------------- .note.nv.tkinfo           --------------------------
	.section	.note.nv.tkinfo,"",@"SHT_NOTE"
	.sectionflags	@"SHF_NOTE_NV_TKINFO"
	.tkinfo
        /*0018*/ 	.word	0x00000081
        /*0030*/ 	.string	""
        /*0030*/ 	.string	"ptxas-blackwell"
        /*0030*/ 	.string	"Cuda compilation tools, release 12.9, V12.9.86"
        /*0030*/ 	.string	"Build cuda_12.9.r12.9/compiler.36037853_0"
        /*0030*/ 	.string	"-v  -suppress-debug-info  -lineinfo  -arch sm_100a "



//--------------------- .note.nv.cuver            --------------------------
	.section	.note.nv.cuver,"",@"SHT_NOTE"
	.sectionflags	@"SHF_NOTE_NV_CUVER"
        /*0018*/ 	.short	0x0001
        /*001a*/ 	.short	0x0064
        /*001c*/ 	.short	0x0001
        /*001e*/ 	.short	0x0000
        /*0020*/ 	.short	0x0001
        /*0022*/ 	.short	0x0000


//--------------------- .nv.info                  --------------------------
	.section	.nv.info,"",@"SHT_CUDA_INFO"
	.align	4


	//----- nvinfo : EIATTR_REGCOUNT
	.align		4
        /*0000*/ 	.byte	0x04, 0x2f
        /*0002*/ 	.short	(.L_1 - .L_0)
	.align		4
.L_0:
        /*0004*/ 	.word	index@(matmul_kernel)
        /*0008*/ 	.word	0x000000f6


	//----- nvinfo : EIATTR_FRAME_SIZE
	.align		4
.L_1:
        /*000c*/ 	.byte	0x04, 0x11
        /*000e*/ 	.short	(.L_3 - .L_2)
	.align		4
.L_2:
        /*0010*/ 	.word	index@(matmul_kernel)
        /*0014*/ 	.word	0x00000000


	//----- nvinfo : EIATTR_MIN_STACK_SIZE
	.align		4
.L_3:
        /*0018*/ 	.byte	0x04, 0x12
        /*001a*/ 	.short	(.L_5 - .L_4)
	.align		4
.L_4:
        /*001c*/ 	.word	index@(matmul_kernel)
        /*0020*/ 	.word	0x00000000
.L_5:


//--------------------- .nv.info.matmul_kernel    --------------------------
	.section	.nv.info.matmul_kernel,"",@"SHT_CUDA_INFO"
	.sectionflags	@""
	.align	4


	//----- nvinfo : EIATTR_CUDA_API_VERSION
	.align		4
        /*0000*/ 	.byte	0x04, 0x37
        /*0002*/ 	.short	(.L_7 - .L_6)
.L_6:
        /*0004*/ 	.word	0x00000081


	//----- nvinfo : EIATTR_KPARAM_INFO
	.align		4
.L_7:
        /*0008*/ 	.byte	0x04, 0x17
        /*000a*/ 	.short	(.L_9 - .L_8)
.L_8:
        /*000c*/ 	.word	0x00000000
        /*0010*/ 	.short	0x000d
        /*0012*/ 	.short	0x0048
        /*0014*/ 	.byte	0x00, 0xf4, 0x21, 0x00


	//----- nvinfo : EIATTR_KPARAM_INFO
	.align		4
.L_9:
        /*0018*/ 	.byte	0x04, 0x17
        /*001a*/ 	.short	(.L_11 - .L_10)
.L_10:
        /*001c*/ 	.word	0x00000000
        /*0020*/ 	.short	0x000c
        /*0022*/ 	.short	0x0040
        /*0024*/ 	.byte	0x00, 0xf4, 0x21, 0x00


	//----- nvinfo : EIATTR_KPARAM_INFO
	.align		4
.L_11:
        /*0028*/ 	.byte	0x04, 0x17
        /*002a*/ 	.short	(.L_13 - .L_12)
.L_12:
        /*002c*/ 	.word	0x00000000
        /*0030*/ 	.short	0x000b
        /*0032*/ 	.short	0x0038
        /*0034*/ 	.byte	0x00, 0xf0, 0x11, 0x00


	//----- nvinfo : EIATTR_KPARAM_INFO
	.align		4
.L_13:
        /*0038*/ 	.byte	0x04, 0x17
        /*003a*/ 	.short	(.L_15 - .L_14)
.L_14:
        /*003c*/ 	.word	0x00000000
        /*0040*/ 	.short	0x000a
        /*0042*/ 	.short	0x0034
        /*0044*/ 	.byte	0x00, 0xf0, 0x11, 0x00


	//----- nvinfo : EIATTR_KPARAM_INFO
	.align		4
.L_15:
        /*0048*/ 	.byte	0x04, 0x17
        /*004a*/ 	.short	(.L_17 - .L_16)
.L_16:
        /*004c*/ 	.word	0x00000000
        /*0050*/ 	.short	0x0009
        /*0052*/ 	.short	0x0030
        /*0054*/ 	.byte	0x00, 0xf0, 0x11, 0x00


	//----- nvinfo : EIATTR_KPARAM_INFO
	.align		4
.L_17:
        /*0058*/ 	.byte	0x04, 0x17
        /*005a*/ 	.short	(.L_19 - .L_18)
.L_18:
        /*005c*/ 	.word	0x00000000
        /*0060*/ 	.short	0x0008
        /*0062*/ 	.short	0x002c
        /*0064*/ 	.byte	0x00, 0xf0, 0x11, 0x00


	//----- nvinfo : EIATTR_KPARAM_INFO
	.align		4
.L_19:
        /*0068*/ 	.byte	0x04, 0x17
        /*006a*/ 	.short	(.L_21 - .L_20)
.L_20:
        /*006c*/ 	.word	0x00000000
        /*0070*/ 	.short	0x0007
        /*0072*/ 	.short	0x0028
        /*0074*/ 	.byte	0x00, 0xf0, 0x11, 0x00


	//----- nvinfo : EIATTR_KPARAM_INFO
	.align		4
.L_21:
        /*0078*/ 	.byte	0x04, 0x17
        /*007a*/ 	.short	(.L_23 - .L_22)
.L_22:
        /*007c*/ 	.word	0x00000000
        /*0080*/ 	.short	0x0006
        /*0082*/ 	.short	0x0024
        /*0084*/ 	.byte	0x00, 0xf0, 0x11, 0x00


	//----- nvinfo : EIATTR_KPARAM_INFO
	.align		4
.L_23:
        /*0088*/ 	.byte	0x04, 0x17
        /*008a*/ 	.short	(.L_25 - .L_24)
.L_24:
        /*008c*/ 	.word	0x00000000
        /*0090*/ 	.short	0x0005
        /*0092*/ 	.short	0x0020
        /*0094*/ 	.byte	0x00, 0xf0, 0x11, 0x00


	//----- nvinfo : EIATTR_KPARAM_INFO
	.align		4
.L_25:
        /*0098*/ 	.byte	0x04, 0x17
        /*009a*/ 	.short	(.L_27 - .L_26)
.L_26:
        /*009c*/ 	.word	0x00000000
        /*00a0*/ 	.short	0x0004
        /*00a2*/ 	.short	0x001c
        /*00a4*/ 	.byte	0x00, 0xf0, 0x11, 0x00


	//----- nvinfo : EIATTR_KPARAM_INFO
	.align		4
.L_27:
        /*00a8*/ 	.byte	0x04, 0x17
        /*00aa*/ 	.short	(.L_29 - .L_28)
.L_28:
        /*00ac*/ 	.word	0x00000000
        /*00b0*/ 	.short	0x0003
        /*00b2*/ 	.short	0x0018
        /*00b4*/ 	.byte	0x00, 0xf0, 0x11, 0x00


	//----- nvinfo : EIATTR_KPARAM_INFO
	.align		4
.L_29:
        /*00b8*/ 	.byte	0x04, 0x17
        /*00ba*/ 	.short	(.L_31 - .L_30)
.L_30:
        /*00bc*/ 	.word	0x00000000
        /*00c0*/ 	.short	0x0002
        /*00c2*/ 	.short	0x0010
        /*00c4*/ 	.byte	0x00, 0xf4, 0x21, 0x00


	//----- nvinfo : EIATTR_KPARAM_INFO
	.align		4
.L_31:
        /*00c8*/ 	.byte	0x04, 0x17
        /*00ca*/ 	.short	(.L_33 - .L_32)
.L_32:
        /*00cc*/ 	.word	0x00000000
        /*00d0*/ 	.short	0x0001
        /*00d2*/ 	.short	0x0008
        /*00d4*/ 	.byte	0x00, 0xf4, 0x21, 0x00


	//----- nvinfo : EIATTR_KPARAM_INFO
	.align		4
.L_33:
        /*00d8*/ 	.byte	0x04, 0x17
        /*00da*/ 	.short	(.L_35 - .L_34)
.L_34:
        /*00dc*/ 	.word	0x00000000
        /*00e0*/ 	.short	0x0000
        /*00e2*/ 	.short	0x0000
        /*00e4*/ 	.byte	0x00, 0xf4, 0x21, 0x00


	//----- nvinfo : EIATTR_SPARSE_MMA_MASK
	.align		4
.L_35:
        /*00e8*/ 	.byte	0x03, 0x50
        /*00ea*/ 	.short	0x0000


	//----- nvinfo : EIATTR_MAXREG_COUNT
	.align		4
        /*00ec*/ 	.byte	0x03, 0x1b
        /*00ee*/ 	.short	0x00ff


	//----- nvinfo : EIATTR_NUM_BARRIERS
	.align		4
        /*00f0*/ 	.byte	0x02, 0x4c
        /*00f2*/ 	.byte	0x01
	.zero		1


	//----- nvinfo : EIATTR_VRC_CTA_INIT_COUNT
	.align		4
        /*00f4*/ 	.byte	0x02, 0x4a
	.zero		1
	.zero		1


	//----- nvinfo : EIATTR_EXIT_INSTR_OFFSETS
	.align		4
        /*00f8*/ 	.byte	0x04, 0x1c
        /*00fa*/ 	.short	(.L_37 - .L_36)


	//   ....[0]....
.L_36:
        /*00fc*/ 	.word	0x000070b0


	//   ....[1]....
        /*0100*/ 	.word	0x000070e0


	//----- nvinfo : EIATTR_REQNTID
	.align		4
.L_37:
        /*0104*/ 	.byte	0x04, 0x10
        /*0106*/ 	.short	(.L_39 - .L_38)
.L_38:
        /*0108*/ 	.word	0x00000100
        /*010c*/ 	.word	0x00000001
        /*0110*/ 	.word	0x00000001


	//----- nvinfo : EIATTR_CBANK_PARAM_SIZE
	.align		4
.L_39:
        /*0114*/ 	.byte	0x03, 0x19
        /*0116*/ 	.short	0x0050


	//----- nvinfo : EIATTR_PARAM_CBANK
	.align		4
        /*0118*/ 	.byte	0x04, 0x0a
        /*011a*/ 	.short	(.L_41 - .L_40)
	.align		4
.L_40:
        /*011c*/ 	.word	index@(.nv.constant0.matmul_kernel)
        /*0120*/ 	.short	0x0380
        /*0122*/ 	.short	0x0050


	//----- nvinfo : EIATTR_SW_WAR
	.align		4
.L_41:
        /*0124*/ 	.byte	0x04, 0x36
        /*0126*/ 	.short	(.L_43 - .L_42)
.L_42:
        /*0128*/ 	.word	0x00000008
.L_43:


//--------------------- .nv.compat                --------------------------
	.section	.nv.compat,"",@"SHT_CUDA_COMPAT_INFO"
	.align	4
        /*0000*/ 	.byte	0x02, 0x02, 0x01, 0x00, 0x02, 0x05, 0x05, 0x00, 0x02, 0x03, 0x00, 0x00, 0x02, 0x06, 0x01, 0x00


//--------------------- .nv.callgraph             --------------------------
	.section	.nv.callgraph,"",@"SHT_CUDA_CALLGRAPH"
	.align	4
	.sectionentsize	8
	.align		4
        /*0000*/ 	.word	0x00000000
	.align		4
        /*0004*/ 	.word	0xffffffff
	.align		4
        /*0008*/ 	.word	0x00000000
	.align		4
        /*000c*/ 	.word	0xfffffffe
	.align		4
        /*0010*/ 	.word	0x00000000
	.align		4
        /*0014*/ 	.word	0xfffffffd
	.align		4
        /*0018*/ 	.word	0x00000000
	.align		4
        /*001c*/ 	.word	0xfffffffc


//--------------------- .text.matmul_kernel       --------------------------
	.section	.text.matmul_kernel,"ax",@progbits
	.align	128
        .global         matmul_kernel
        .type           matmul_kernel,@function
        .size           matmul_kernel,(.L_x_4 - matmul_kernel)
        .other          matmul_kernel,@"STO_CUDA_ENTRY STV_DEFAULT"
matmul_kernel:
.text.matmul_kernel:
[----:B------:R-:W0:Y:S08]  /*0000*/  LDC R1, c[0x0][0x37c] ;  /* 0x0000df00ff017b82 */ /* 0x000e300000000800 */
[----:B------:R-:W1:Y:S01]  /*0010*/  LDC.64 R50, c[0x0][0x398] ;  /* 0x0000e600ff327b82 */ /* 0x000e620000000a00 */
[----:B------:R-:W2:Y:S01]  /*0020*/  S2R R5, SR_CTAID.X ;  /* 0x0000000000057919 */ /* 0x000ea20000002500 */
[----:B------:R-:W3:Y:S01]  /*0030*/  LDCU UR4, c[0x0][0x3a0] ;  /* 0x00007400ff0477ac */ /* 0x000ee20008000800 */
[----:B------:R-:W4:Y:S01]  /*0040*/  S2R R188, SR_TID.X ;  /* 0x0000000000bc7919 */ /* 0x000f220000002100 */
[----:B------:R-:W-:Y:S01]  /*0050*/  UMOV UR5, 0x400 ;  /* 0x0000040000057882 */ /* 0x000fe20000000000 */
[----:B------:R-:W0:Y:S03]  /*0060*/  LDCU.64 UR8, c[0x0][0x358] ;  /* 0x00006b00ff0877ac */ /* 0x000e260008000a00 */
[----:B------:R-:W5:Y:S01]  /*0070*/  S2UR UR6, SR_CgaCtaId ;  /* 0x00000000000679c3 */ /* 0x000f620000008800 */
[----:B------:R-:W0:Y:S01]  /*0080*/  LDCU UR7, c[0x0][0x3a0] ;  /* 0x00007400ff0777ac */ /* 0x000e220008000800 */
[----:B---3--:R-:W-:Y:S01]  /*0090*/  UIADD3 UR4, UPT, UPT, UR4, 0x3f, URZ ;  /* 0x0000003f04047890 */ /* 0x008fe2000fffe0ff */
[----:B-1----:R-:W-:-:S03]  /*00a0*/  VIADD R0, R51, 0xff ;  /* 0x000000ff33007836 */ /* 0x002fc60000000000 */
[----:B------:R-:W-:Y:S02]  /*00b0*/  UISETP.GT.AND UP0, UPT, UR4, 0x3f, UPT ;  /* 0x0000003f0400788c */ /* 0x000fe4000bf04270 */
[----:B------:R-:W-:Y:S01]  /*00c0*/  SHF.R.S32.HI R3, RZ, 0x1f, R0 ;  /* 0x0000001fff037819 */ /* 0x000fe20000011400 */
[----:B-----5:R-:W-:-:S03]  /*00d0*/  ULEA UR5, UR6, UR5, 0x18 ;  /* 0x0000000506057291 */ /* 0x020fc6000f8ec0ff */
[----:B------:R-:W-:Y:S02]  /*00e0*/  LEA.HI R3, R3, R0, RZ, 0x8 ;  /* 0x0000000003037211 */ /* 0x000fe400078f40ff */
[----:B--2---:R-:W-:Y:S02]  /*00f0*/  IABS R8, R5 ;  /* 0x0000000500087213 */ /* 0x004fe40000000000 */
[----:B------:R-:W-:-:S05]  /*0100*/  SHF.R.S32.HI R3, RZ, 0x8, R3 ;  /* 0x00000008ff037819 */ /* 0x000fca0000011403 */
[----:B------:R-:W-:-:S05]  /*0110*/  IMAD.SHL.U32 R4, R3, 0x8, RZ ;  /* 0x0000000803047824 */ /* 0x000fca00078e00ff */
[-C--:B------:R-:W-:Y:S02]  /*0120*/  IABS R7, R4.reuse ;  /* 0x0000000400077213 */ /* 0x080fe40000000000 */
[----:B------:R-:W-:Y:S02]  /*0130*/  IABS R10, R4 ;  /* 0x00000004000a7213 */ /* 0x000fe40000000000 */
[----:B------:R-:W1:Y:S08]  /*0140*/  I2F.RP R0, R7 ;  /* 0x0000000700007306 */ /* 0x000e700000209400 */
[----:B-1----:R-:W1:Y:S02]  /*0150*/  MUFU.RCP R0, R0 ;  /* 0x0000000000007308 */ /* 0x002e640000001000 */
[----:B-1----:R-:W-:-:S02]  /*0160*/  VIADD R2, R0, 0xffffffe ;  /* 0x0ffffffe00027836 */ /* 0x002fc40000000000 */
[----:B------:R-:W-:-:S04]  /*0170*/  IMAD.MOV R0, RZ, RZ, -R10 ;  /* 0x000000ffff007224 */ /* 0x000fc800078e0a0a */
[----:B------:R1:W2:Y:S02]  /*0180*/  F2I.FTZ.U32.TRUNC.NTZ R3, R2 ;  /* 0x0000000200037305 */ /* 0x0002a4000021f000 */
[----:B-1----:R-:W-:Y:S02]  /*0190*/  IMAD.MOV.U32 R2, RZ, RZ, RZ ;  /* 0x000000ffff027224 */ /* 0x002fe400078e00ff */
[----:B--2---:R-:W-:-:S04]  /*01a0*/  IMAD.MOV R6, RZ, RZ, -R3 ;  /* 0x000000ffff067224 */ /* 0x004fc800078e0a03 */
[----:B------:R-:W-:Y:S02]  /*01b0*/  IMAD R9, R6, R7, RZ ;  /* 0x0000000706097224 */ /* 0x000fe400078e02ff */
[----:B------:R-:W-:Y:S02]  /*01c0*/  IMAD.MOV.U32 R6, RZ, RZ, R8 ;  /* 0x000000ffff067224 */ /* 0x000fe400078e0008 */
[----:B------:R-:W-:-:S06]  /*01d0*/  IMAD.HI.U32 R3, R3, R9, R2 ;  /* 0x0000000903037227 */ /* 0x000fcc00078e0002 */
[----:B------:R-:W-:-:S04]  /*01e0*/  IMAD.HI.U32 R3, R3, R6, RZ ;  /* 0x0000000603037227 */ /* 0x000fc800078e00ff */
[----:B------:R-:W-:-:S05]  /*01f0*/  IMAD R0, R3, R0, R6 ;  /* 0x0000000003007224 */ /* 0x000fca00078e0206 */
[----:B------:R-:W-:-:S13]  /*0200*/  ISETP.GT.U32.AND P1, PT, R7, R0, PT ;  /* 0x000000000700720c */ /* 0x000fda0003f24070 */
[----:B------:R-:W-:Y:S02]  /*0210*/  @!P1 IMAD.IADD R0, R0, 0x1, -R7 ;  /* 0x0000000100009824 */ /* 0x000fe400078e0a07 */
[----:B------:R-:W-:Y:S01]  /*0220*/  @!P1 VIADD R3, R3, 0x1 ;  /* 0x0000000103039836 */ /* 0x000fe20000000000 */
[----:B------:R-:W-:Y:S02]  /*0230*/  ISETP.NE.AND P1, PT, R4, RZ, PT ;  /* 0x000000ff0400720c */ /* 0x000fe40003f25270 */
[----:B------:R-:W-:Y:S02]  /*0240*/  ISETP.GE.U32.AND P0, PT, R0, R7, PT ;  /* 0x000000070000720c */ /* 0x000fe40003f06070 */
[----:B------:R-:W-:-:S04]  /*0250*/  LOP3.LUT R0, R5, R4, RZ, 0x3c, !PT ;  /* 0x0000000405007212 */ /* 0x000fc800078e3cff */
[----:B------:R-:W-:Y:S01]  /*0260*/  ISETP.GE.AND P2, PT, R0, RZ, PT ;  /* 0x000000ff0000720c */ /* 0x000fe20003f46270 */
[----:B------:R-:W-:-:S06]  /*0270*/  VIADD R0, R50, 0xf ;  /* 0x0000000f32007836 */ /* 0x000fcc0000000000 */
[----:B------:R-:W-:-:S04]  /*0280*/  @P0 VIADD R3, R3, 0x1 ;  /* 0x0000000103030836 */ /* 0x000fc80000000000 */
[----:B------:R-:W-:Y:S01]  /*0290*/  IMAD.MOV.U32 R2, RZ, RZ, R3 ;  /* 0x000000ffff027224 */ /* 0x000fe200078e0003 */
[----:B------:R-:W-:-:S03]  /*02a0*/  SHF.R.S32.HI R3, RZ, 0x1f, R0 ;  /* 0x0000001fff037819 */ /* 0x000fc60000011400 */
[----:B------:R-:W-:Y:S01]  /*02b0*/  @!P2 IMAD.MOV R2, RZ, RZ, -R2 ;  /* 0x000000ffff02a224 */ /* 0x000fe200078e0a02 */
[----:B------:R-:W-:Y:S02]  /*02c0*/  @!P1 LOP3.LUT R2, RZ, R4, RZ, 0x33, !PT ;  /* 0x00000004ff029212 */ /* 0x000fe400078e33ff */
[----:B------:R-:W-:-:S03]  /*02d0*/  LEA.HI R3, R3, R0, RZ, 0x4 ;  /* 0x0000000003037211 */ /* 0x000fc600078f20ff */
[----:B------:R-:W-:Y:S02]  /*02e0*/  IMAD.SHL.U32 R182, R2, 0x8, RZ ;  /* 0x0000000802b67824 */ /* 0x000fe400078e00ff */
[----:B------:R-:W-:-:S03]  /*02f0*/  IMAD.MOV R2, RZ, RZ, -R2 ;  /* 0x000000ffff027224 */ /* 0x000fc600078e0a02 */
[----:B------:R-:W-:Y:S01]  /*0300*/  LEA.HI.SX32 R3, R3, -R182, 0x1c ;  /* 0x800000b603037211 */ /* 0x000fe200078fe2ff */
[----:B------:R-:W-:-:S03]  /*0310*/  IMAD R4, R4, R2, R5 ;  /* 0x0000000204047224 */ /* 0x000fc600078e0205 */
[----:B------:R-:W-:Y:S02]  /*0320*/  VIMNMX R11, PT, PT, R3, 0x8, PT ;  /* 0x00000008030b7848 */ /* 0x000fe40003fe0100 */
[----:B------:R-:W-:Y:S02]  /*0330*/  IABS R9, R4 ;  /* 0x0000000400097213 */ /* 0x000fe40000000000 */
[----:B------:R-:W-:-:S04]  /*0340*/  IABS R7, R11 ;  /* 0x0000000b00077213 */ /* 0x000fc80000000000 */
[----:B------:R-:W1:Y:S08]  /*0350*/  I2F.RP R0, R7 ;  /* 0x0000000700007306 */ /* 0x000e700000209400 */
[----:B-1----:R-:W1:Y:S02]  /*0360*/  MUFU.RCP R0, R0 ;  /* 0x0000000000007308 */ /* 0x002e640000001000 */
[----:B-1----:R-:W-:-:S06]  /*0370*/  VIADD R3, R0, 0xffffffe ;  /* 0x0ffffffe00037836 */ /* 0x002fcc0000000000 */
[----:B------:R-:W1:Y:S02]  /*0380*/  F2I.FTZ.U32.TRUNC.NTZ R3, R3 ;  /* 0x0000000300037305 */ /* 0x000e64000021f000 */
[----:B-1----:R-:W-:-:S04]  /*0390*/  IMAD.MOV R6, RZ, RZ, -R3 ;  /* 0x000000ffff067224 */ /* 0x002fc800078e0a03 */
[----:B------:R-:W-:Y:S01]  /*03a0*/  IMAD.MOV.U32 R2, RZ, RZ, R6 ;  /* 0x000000ffff027224 */ /* 0x000fe200078e0006 */
[----:B------:R-:W-:-:S03]  /*03b0*/  IABS R6, R11 ;  /* 0x0000000b00067213 */ /* 0x000fc60000000000 */
[----:B------:R-:W-:Y:S02]  /*03c0*/  IMAD R5, R2, R7, RZ ;  /* 0x0000000702057224 */ /* 0x000fe400078e02ff */
[----:B------:R-:W-:Y:S02]  /*03d0*/  IMAD.MOV.U32 R2, RZ, RZ, RZ ;  /* 0x000000ffff027224 */ /* 0x000fe400078e00ff */
[----:B------:R-:W-:Y:S01]  /*03e0*/  IMAD.MOV R0, RZ, RZ, -R6 ;  /* 0x000000ffff007224 */ /* 0x000fe200078e0a06 */
[C---:B----4-:R-:W-:Y:S01]  /*03f0*/  LEA.HI R6, R188.reuse, 0x30, RZ, 0x1c ;  /* 0x00000030bc067811 */ /* 0x050fe200078fe0ff */
[----:B------:R-:W-:Y:S01]  /*0400*/  IMAD.HI.U32 R2, R3, R5, R2 ;  /* 0x0000000503027227 */ /* 0x000fe200078e0002 */
[----:B------:R-:W-:-:S05]  /*0410*/  LOP3.LUT R3, R188, 0xf, RZ, 0xc0, !PT ;  /* 0x0000000fbc037812 */ /* 0x000fca00078ec0ff */
        /* <DEDUP_REMOVED lines=8> */
[----:B------:R-:W-:-:S07]  /*04a0*/  ISETP.GE.AND P2, PT, R0, RZ, PT ;  /* 0x000000ff0000720c */ /* 0x000fce0003f46270 */
[----:B------:R-:W-:-:S04]  /*04b0*/  @P0 VIADD R2, R2, 0x1 ;  /* 0x0000000102020836 */ /* 0x000fc80000000000 */
[----:B------:R-:W-:-:S04]  /*04c0*/  IMAD.MOV.U32 R181, RZ, RZ, R2 ;  /* 0x000000ffffb57224 */ /* 0x000fc800078e0002 */
[----:B------:R-:W-:Y:S01]  /*04d0*/  @!P2 IMAD.MOV R181, RZ, RZ, -R181 ;  /* 0x000000ffffb5a224 */ /* 0x000fe200078e0ab5 */
[----:B------:R-:W-:-:S05]  /*04e0*/  @!P1 LOP3.LUT R181, RZ, R11, RZ, 0x33, !PT ;  /* 0x0000000bffb59212 */ /* 0x000fca00078e33ff */
[----:B------:R-:W-:Y:S02]  /*04f0*/  IMAD.MOV R0, RZ, RZ, -R181 ;  /* 0x000000ffff007224 */ /* 0x000fe400078e0ab5 */
[----:B------:R-:W-:Y:S02]  /*0500*/  IMAD.SHL.U32 R181, R181, 0x100, RZ ;  /* 0x00000100b5b57824 */ /* 0x000fe400078e00ff */
[----:B------:R-:W-:-:S04]  /*0510*/  IMAD R0, R11, R0, R4 ;  /* 0x000000000b007224 */ /* 0x000fc800078e0204 */
[----:B------:R-:W-:Y:S01]  /*0520*/  IMAD.IADD R182, R182, 0x1, R0 ;  /* 0x00000001b6b67824 */ /* 0x000fe200078e0200 */
[----:B------:R-:W-:-:S03]  /*0530*/  SHF.R.U32.HI R0, RZ, 0x4, R188 ;  /* 0x00000004ff007819 */ /* 0x000fc600000116bc */
[----:B------:R-:W-:Y:S01]  /*0540*/  IMAD R182, R182, 0x10, R3 ;  /* 0x00000010b6b67824 */ /* 0x000fe200078e0203 */
[----:B------:R-:W-:-:S04]  /*0550*/  SGXT.U32 R0, R0, 0x4 ;  /* 0x000000040000781a */ /* 0x000fc80000000000 */
[C---:B------:R-:W-:Y:S02]  /*0560*/  LOP3.LUT R4, R0.reuse, 0x10, RZ, 0xfc, !PT ;  /* 0x0000001000047812 */ /* 0x040fe400078efcff */
[----:B------:R-:W-:Y:S01]  /*0570*/  LOP3.LUT R2, R0, 0x20, RZ, 0xfc, !PT ;  /* 0x0000002000027812 */ /* 0x000fe200078efcff */
[----:B0-----:R-:W-:Y:S06]  /*0580*/  BRA.U UP0, `(.L_x_0) ;  /* 0x0000000100207547 */ /* 0x001fec000b800000 */
[C---:B------:R-:W-:Y:S01]  /*0590*/  IMAD.SHL.U32 R187, R188.reuse, 0x20, RZ ;  /* 0x00000020bcbb7824 */ /* 0x040fe200078e00ff */
[----:B------:R-:W-:Y:S01]  /*05a0*/  CS2R R72, SRZ ;  /* 0x0000000000487805 */ /* 0x000fe2000001ff00 */
[----:B------:R-:W-:Y:S01]  /*05b0*/  IMAD.SHL.U32 R189, R188, 0x2, RZ ;  /* 0x00000002bcbd7824 */ /* 0x000fe200078e00ff */
[----:B------:R-:W-:Y:S02]  /*05c0*/  CS2R R4, SRZ ;  /* 0x0000000000047805 */ /* 0x000fe4000001ff00 */
[----:B------:R-:W-:Y:S02]  /*05d0*/  CS2R R74, SRZ ;  /* 0x00000000004a7805 */ /* 0x000fe4000001ff00 */
[----:B------:R-:W-:Y:S02]  /*05e0*/  CS2R R2, SRZ ;  /* 0x0000000000027805 */ /* 0x000fe4000001ff00 */
[----:B------:R-:W-:Y:S01]  /*05f0*/  LOP3.LUT R187, R187, 0x60, RZ, 0xc0, !PT ;  /* 0x00000060bbbb7812 */ /* 0x000fe200078ec0ff */
[----:B------:R-:W-:Y:S06]  /*0600*/  BRA `(.L_x_1) ;  /* 0x0000006000847947 */ /* 0x000fec0003800000 */
.L_x_0:
[----:B------:R-:W-:Y:S01]  /*0610*/  IABS R3, R51 ;  /* 0x0000003300037213 */ /* 0x000fe20000000000 */
[----:B------:R-:W0:Y:S01]  /*0620*/  LDC R185, c[0x0][0x3a8] ;  /* 0x0000ea00ffb97b82 */ /* 0x000e220000000800 */
[----:B------:R-:W-:Y:S01]  /*0630*/  SHF.R.U32.HI R8, RZ, 0x6, R188 ;  /* 0x00000006ff087819 */ /* 0x000fe200000116bc */
[----:B------:R-:W1:Y:S01]  /*0640*/  LDCU UR10, c[0x0][0x3b0] ;  /* 0x00007600ff0a77ac */ /* 0x000e620008000800 */
[----:B------:R-:W2:Y:S01]  /*0650*/  I2F.RP R10, R3 ;  /* 0x00000003000a7306 */ /* 0x000ea20000209400 */
[----:B------:R-:W-:Y:S01]  /*0660*/  IABS R75, R50 ;  /* 0x00000032004b7213 */ /* 0x000fe20000000000 */
[----:B------:R-:W-:Y:S01]  /*0670*/  IMAD.SHL.U32 R187, R188, 0x20, RZ ;  /* 0x00000020bcbb7824 */ /* 0x000fe200078e00ff */
[----:B------:R-:W-:Y:S01]  /*0680*/  SGXT.U32 R8, R8, 0x2 ;  /* 0x000000020808781a */ /* 0x000fe20000000000 */
[----:B------:R-:W3:Y:S01]  /*0690*/  LDCU.128 UR12, c[0x0][0x380] ;  /* 0x00007000ff0c77ac */ /* 0x000ee20008000c00 */
[----:B------:R-:W-:Y:S01]  /*06a0*/  IABS R100, R182 ;  /* 0x000000b600647213 */ /* 0x000fe20000000000 */
[----:B------:R-:W4:Y:S01]  /*06b0*/  LDC R186, c[0x0][0x3ac] ;  /* 0x0000eb00ffba7b82 */ /* 0x000f220000000800 */
[----:B------:R-:W-:Y:S01]  /*06c0*/  LOP3.LUT R5, R181, R8, RZ, 0xfc, !PT ;  /* 0x00000008b5057212 */ /* 0x000fe200078efcff */
[----:B------:R-:W-:Y:S01]  /*06d0*/  USHF.R.S32.HI UR6, URZ, 0x1f, UR4 ;  /* 0x0000001fff067899 */ /* 0x000fe20008011404 */
[----:B------:R-:W-:Y:S01]  /*06e0*/  IMAD.SHL.U32 R189, R188, 0x2, RZ ;  /* 0x00000002bcbd7824 */ /* 0x000fe200078e00ff */
[----:B------:R-:W-:-:S02]  /*06f0*/  LOP3.LUT R187, R187, 0x60, RZ, 0xc0, !PT ;  /* 0x00000060bbbb7812 */ /* 0x000fc400078ec0ff */
[C---:B------:R-:W-:Y:S01]  /*0700*/  LOP3.LUT R15, R5.reuse, 0xf4, RZ, 0xfc, !PT ;  /* 0x000000f4050f7812 */ /* 0x040fe200078efcff */
[----:B------:R-:W-:Y:S01]  /*0710*/  ULEA.HI UR6, UR6, UR4, URZ, 0x6 ;  /* 0x0000000406067291 */ /* 0x000fe2000f8f30ff */
[C---:B------:R-:W-:Y:S01]  /*0720*/  LOP3.LUT R17, R5.reuse, 0xf0, RZ, 0xfc, !PT ;  /* 0x000000f005117812 */ /* 0x040fe200078efcff */
[----:B--2---:R-:W2:Y:S01]  /*0730*/  MUFU.RCP R10, R10 ;  /* 0x0000000a000a7308 */ /* 0x004ea20000001000 */
[----:B------:R-:W-:Y:S01]  /*0740*/  IABS R16, R15 ;  /* 0x0000000f00107213 */ /* 0x000fe20000000000 */
[----:B------:R-:W-:Y:S01]  /*0750*/  USHF.R.S32.HI UR6, URZ, 0x6, UR6 ;  /* 0x00000006ff067899 */ /* 0x000fe20008011406 */
[----:B------:R-:W-:Y:S02]  /*0760*/  LOP3.LUT R18, R5, 0xec, RZ, 0xfc, !PT ;  /* 0x000000ec05127812 */ /* 0x000fe400078efcff */
[----:B------:R-:W-:Y:S01]  /*0770*/  ISETP.GE.AND P6, PT, R15, RZ, PT ;  /* 0x000000ff0f00720c */ /* 0x000fe20003fc6270 */
[-C--:B0-----:R-:W-:Y:S01]  /*0780*/  IMAD R6, R6, R185.reuse, RZ ;  /* 0x000000b906067224 */ /* 0x081fe200078e02ff */
[----:B------:R-:W-:Y:S01]  /*0790*/  LOP3.LUT R15, R5, 0xe4, RZ, 0xfc, !PT ;  /* 0x000000e4050f7812 */ /* 0x000fe200078efcff */
[-C--:B------:R-:W-:Y:S01]  /*07a0*/  IMAD R2, R2, R185.reuse, RZ ;  /* 0x000000b902027224 */ /* 0x080fe200078e02ff */
[----:B------:R-:W-:Y:S01]  /*07b0*/  ISETP.GE.AND P4, PT, R17, RZ, PT ;  /* 0x000000ff1100720c */ /* 0x000fe20003f86270 */
[-C--:B------:R-:W-:Y:S01]  /*07c0*/  IMAD R4, R4, R185.reuse, RZ ;  /* 0x000000b904047224 */ /* 0x080fe200078e02ff */
[C---:B------:R-:W-:Y:S01]  /*07d0*/  LOP3.LUT R19, R5.reuse, 0xdc, RZ, 0xfc, !PT ;  /* 0x000000dc05137812 */ /* 0x040fe200078efcff */
[----:B------:R-:W-:Y:S01]  /*07e0*/  IMAD R0, R0, R185, RZ ;  /* 0x000000b900007224 */ /* 0x000fe200078e02ff */
[----:B------:R-:W-:Y:S01]  /*07f0*/  LOP3.LUT R23, R5, 0xd8, RZ, 0xfc, !PT ;  /* 0x000000d805177812 */ /* 0x000fe200078efcff */
[----:B------:R-:W-:Y:S01]  /*0800*/  IMAD.SHL.U32 R185, R185, 0x40, RZ ;  /* 0x00000040b9b97824 */ /* 0x000fe200078e00ff */
[----:B------:R-:W-:Y:S01]  /*0810*/  IABS R22, R19 ;  /* 0x0000001300167213 */ /* 0x000fe20000000000 */
[----:B--2---:R-:W-:Y:S01]  /*0820*/  VIADD R9, R10, 0xffffffe ;  /* 0x0ffffffe0a097836 */ /* 0x004fe20000000000 */
[----:B------:R-:W-:-:S02]  /*0830*/  LOP3.LUT R10, R5, 0xf8, RZ, 0xfc, !PT ;  /* 0x000000f8050a7812 */ /* 0x000fc400078efcff */
[C---:B------:R-:W-:Y:S02]  /*0840*/  LOP3.LUT R25, R5.reuse, 0xd4, RZ, 0xfc, !PT ;  /* 0x000000d405197812 */ /* 0x040fe400078efcff */
[----:B------:R-:W-:Y:S01]  /*0850*/  IABS R14, R10 ;  /* 0x0000000a000e7213 */ /* 0x000fe20000000000 */
[----:B------:R-:W0:Y:S01]  /*0860*/  F2I.FTZ.U32.TRUNC.NTZ R9, R9 ;  /* 0x0000000900097305 */ /* 0x000e22000021f000 */
[C---:B------:R-:W-:Y:S02]  /*0870*/  LOP3.LUT R29, R5.reuse, 0xcc, RZ, 0xfc, !PT ;  /* 0x000000cc051d7812 */ /* 0x040fe400078efcff */
[----:B------:R-:W-:Y:S02]  /*0880*/  LOP3.LUT R30, R5, 0xc8, RZ, 0xfc, !PT ;  /* 0x000000c8051e7812 */ /* 0x000fe400078efcff */
[----:B------:R-:W-:Y:S02]  /*0890*/  IABS R26, R29 ;  /* 0x0000001d001a7213 */ /* 0x000fe40000000000 */
[----:B------:R-:W-:-:S02]  /*08a0*/  IABS R28, R30 ;  /* 0x0000001e001c7213 */ /* 0x000fc40000000000 */
[C---:B------:R-:W-:Y:S02]  /*08b0*/  LOP3.LUT R27, R5.reuse, 0xd0, RZ, 0xfc, !PT ;  /* 0x000000d0051b7812 */ /* 0x040fe400078efcff */
[C---:B------:R-:W-:Y:S02]  /*08c0*/  LOP3.LUT R31, R5.reuse, 0xc4, RZ, 0xfc, !PT ;  /* 0x000000c4051f7812 */ /* 0x040fe400078efcff */
[----:B------:R-:W-:Y:S01]  /*08d0*/  IABS R24, R27 ;  /* 0x0000001b00187213 */ /* 0x000fe20000000000 */
[----:B0-----:R-:W-:Y:S01]  /*08e0*/  IMAD.MOV R7, RZ, RZ, -R9 ;  /* 0x000000ffff077224 */ /* 0x001fe200078e0a09 */
[C---:B------:R-:W-:Y:S02]  /*08f0*/  LOP3.LUT R32, R5.reuse, 0xc0, RZ, 0xfc, !PT ;  /* 0x000000c005207812 */ /* 0x040fe400078efcff */
[C---:B------:R-:W-:Y:S01]  /*0900*/  LOP3.LUT R37, R5.reuse, 0xa0, RZ, 0xfc, !PT ;  /* 0x000000a005257812 */ /* 0x040fe200078efcff */
[----:B------:R-:W-:Y:S01]  /*0910*/  IMAD.MOV.U32 R8, RZ, RZ, R7 ;  /* 0x000000ffff087224 */ /* 0x000fe200078e0007 */
[----:B------:R-:W-:-:S02]  /*0920*/  LOP3.LUT R7, R5, 0xfc, RZ, 0xfc, !PT ;  /* 0x000000fc05077812 */ /* 0x000fc400078efcff */
[----:B------:R-:W-:Y:S01]  /*0930*/  LOP3.LUT R35, R5, 0xa4, RZ, 0xfc, !PT ;  /* 0x000000a405237812 */ /* 0x000fe200078efcff */
[----:B------:R-:W-:Y:S01]  /*0940*/  IMAD R11, R8, R3, RZ ;  /* 0x00000003080b7224 */ /* 0x000fe200078e02ff */
[----:B------:R-:W-:Y:S01]  /*0950*/  IABS R12, R7 ;  /* 0x00000007000c7213 */ /* 0x000fe20000000000 */
[----:B------:R-:W-:Y:S01]  /*0960*/  IMAD.MOV.U32 R8, RZ, RZ, RZ ;  /* 0x000000ffff087224 */ /* 0x000fe200078e00ff */
[----:B------:R-:W-:Y:S02]  /*0970*/  ISETP.GE.AND P5, PT, R7, RZ, PT ;  /* 0x000000ff0700720c */ /* 0x000fe40003fa6270 */
[----:B------:R-:W-:Y:S01]  /*0980*/  LOP3.LUT R39, R5, 0x9c, RZ, 0xfc, !PT ;  /* 0x0000009c05277812 */ /* 0x000fe200078efcff */
[----:B------:R-:W-:Y:S01]  /*0990*/  IMAD.HI.U32 R11, R9, R11, R8 ;  /* 0x0000000b090b7227 */ /* 0x000fe200078e0008 */
[----:B------:R-:W-:Y:S02]  /*09a0*/  IABS R36, R37 ;  /* 0x0000002500247213 */ /* 0x000fe40000000000 */
[----:B------:R-:W-:-:S02]  /*09b0*/  IABS R34, R35 ;  /* 0x0000002300227213 */ /* 0x000fc40000000000 */
[----:B------:R-:W-:Y:S01]  /*09c0*/  IABS R38, R39 ;  /* 0x0000002700267213 */ /* 0x000fe20000000000 */
[----:B------:R-:W-:Y:S01]  /*09d0*/  IMAD.HI.U32 R8, R11, R12, RZ ;  /* 0x0000000c0b087227 */ /* 0x000fe200078e00ff */
[C---:B------:R-:W-:Y:S02]  /*09e0*/  LOP3.LUT R41, R5.reuse, 0x8c, RZ, 0xfc, !PT ;  /* 0x0000008c05297812 */ /* 0x040fe400078efcff */
[----:B------:R-:W-:Y:S01]  /*09f0*/  LOP3.LUT R43, R5, 0x88, RZ, 0xfc, !PT ;  /* 0x00000088052b7812 */ /* 0x000fe200078efcff */
[----:B------:R-:W-:Y:S01]  /*0a00*/  IMAD.MOV R8, RZ, RZ, -R8 ;  /* 0x000000ffff087224 */ /* 0x000fe200078e0a08 */
[----:B------:R-:W-:Y:S01]  /*0a10*/  IABS R42, R41 ;  /* 0x00000029002a7213 */ /* 0x000fe20000000000 */
[----:B------:R-:W-:Y:S01]  /*0a20*/  IMAD.HI.U32 R9, R11, R14, RZ ;  /* 0x0000000e0b097227 */ /* 0x000fe200078e00ff */
[----:B------:R-:W-:Y:S02]  /*0a30*/  IABS R44, R43 ;  /* 0x0000002b002c7213 */ /* 0x000fe40000000000 */
[----:B------:R-:W-:Y:S01]  /*0a40*/  LOP3.LUT R45, R5, 0x84, RZ, 0xfc, !PT ;  /* 0x00000084052d7812 */ /* 0x000fe200078efcff */
[----:B------:R-:W-:Y:S01]  /*0a50*/  IMAD R8, R3, R8, R12 ;  /* 0x0000000803087224 */ /* 0x000fe200078e020c */
[C---:B------:R-:W-:Y:S01]  /*0a60*/  LOP3.LUT R47, R5.reuse, 0x80, RZ, 0xfc, !PT ;  /* 0x00000080052f7812 */ /* 0x040fe200078efcff */
[----:B------:R-:W-:Y:S01]  /*0a70*/  IMAD.MOV R12, RZ, RZ, -R9 ;  /* 0x000000ffff0c7224 */ /* 0x000fe200078e0a09 */
[----:B------:R-:W-:Y:S01]  /*0a80*/  LOP3.LUT R48, R5, 0x7c, RZ, 0xfc, !PT ;  /* 0x0000007c05307812 */ /* 0x000fe200078efcff */
[----:B------:R-:W-:Y:S01]  /*0a90*/  IMAD.HI.U32 R9, R11, R16, RZ ;  /* 0x000000100b097227 */ /* 0x000fe200078e00ff */
[----:B------:R-:W-:-:S02]  /*0aa0*/  ISETP.GT.U32.AND P0, PT, R3, R8, PT ;  /* 0x000000080300720c */ /* 0x000fc40003f04070 */
[----:B------:R-:W-:Y:S01]  /*0ab0*/  LOP3.LUT R49, R5, 0x78, RZ, 0xfc, !PT ;  /* 0x0000007805317812 */ /* 0x000fe200078efcff */
[----:B------:R-:W-:Y:S01]  /*0ac0*/  IMAD R12, R3, R12, R14 ;  /* 0x0000000c030c7224 */ /* 0x000fe200078e020e */
[----:B------:R-:W-:Y:S01]  /*0ad0*/  IABS R14, R17 ;  /* 0x00000011000e7213 */ /* 0x000fe20000000000 */
[----:B------:R-:W-:Y:S01]  /*0ae0*/  IMAD.MOV R9, RZ, RZ, -R9 ;  /* 0x000000ffff097224 */ /* 0x000fe200078e0a09 */
[----:B------:R-:W-:Y:S01]  /*0af0*/  LOP3.LUT R17, R5, 0xe0, RZ, 0xfc, !PT ;  /* 0x000000e005117812 */ /* 0x000fe200078efcff */
[----:B------:R-:W-:Y:S01]  /*0b00*/  IMAD.HI.U32 R21, R11, R26, RZ ;  /* 0x0000001a0b157227 */ /* 0x000fe200078e00ff */
[----:B------:R-:W-:Y:S02]  /*0b10*/  ISETP.GT.U32.AND P2, PT, R3, R12, PT ;  /* 0x0000000c0300720c */ /* 0x000fe40003f44070 */
[----:B------:R-:W-:Y:S01]  /*0b20*/  IABS R20, R17 ;  /* 0x0000001100147213 */ /* 0x000fe20000000000 */
[----:B------:R-:W-:Y:S01]  /*0b30*/  IMAD.HI.U32 R7, R11, R14, RZ ;  /* 0x0000000e0b077227 */ /* 0x000fe200078e00ff */
[----:B------:R-:W-:-:S02]  /*0b40*/  IABS R46, R49 ;  /* 0x00000031002e7213 */ /* 0x000fc40000000000 */
[C---:B------:R-:W-:Y:S01]  /*0b50*/  LOP3.LUT R52, R5.reuse, 0x74, RZ, 0xfc, !PT ;  /* 0x0000007405347812 */ /* 0x040fe200078efcff */
[----:B------:R-:W-:Y:S01]  /*0b60*/  IMAD.MOV R7, RZ, RZ, -R7 ;  /* 0x000000ffff077224 */ /* 0x000fe200078e0a07 */
[----:B------:R-:W-:Y:S01]  /*0b70*/  LOP3.LUT R55, R5, 0x5c, RZ, 0xfc, !PT ;  /* 0x0000005c05377812 */ /* 0x000fe200078efcff */
[--C-:B------:R-:W-:Y:S01]  /*0b80*/  @!P0 IMAD.IADD R8, R8, 0x1, -R3.reuse ;  /* 0x0000000108088824 */ /* 0x100fe200078e0a03 */
[----:B------:R-:W-:Y:S01]  /*0b90*/  ISETP.GE.AND P0, PT, R10, RZ, PT ;  /* 0x000000ff0a00720c */ /* 0x000fe20003f06270 */
[C---:B------:R-:W-:Y:S01]  /*0ba0*/  IMAD R9, R3.reuse, R9, R16 ;  /* 0x0000000903097224 */ /* 0x040fe200078e0210 */
[----:B------:R-:W-:Y:S01]  /*0bb0*/  IABS R16, R18 ;  /* 0x0000001200107213 */ /* 0x000fe20000000000 */
[----:B------:R-:W-:Y:S01]  /*0bc0*/  @!P2 IMAD.IADD R12, R12, 0x1, -R3 ;  /* 0x000000010c0ca824 */ /* 0x000fe200078e0a03 */
[C---:B------:R-:W-:Y:S01]  /*0bd0*/  ISETP.GT.U32.AND P1, PT, R3.reuse, R8, PT ;  /* 0x000000080300720c */ /* 0x040fe20003f24070 */
[C---:B------:R-:W-:Y:S01]  /*0be0*/  IMAD R10, R3.reuse, R7, R14 ;  /* 0x00000007030a7224 */ /* 0x040fe200078e020e */
[----:B------:R-:W-:Y:S01]  /*0bf0*/  ISETP.GT.U32.AND P3, PT, R3, R9, PT ;  /* 0x000000090300720c */ /* 0x000fe20003f64070 */
[----:B------:R-:W-:Y:S01]  /*0c00*/  IMAD.HI.U32 R13, R11, R16, RZ ;  /* 0x000000100b0d7227 */ /* 0x000fe200078e00ff */
[----:B------:R-:W-:-:S02]  /*0c10*/  ISETP.GT.U32.AND P2, PT, R3, R12, PT ;  /* 0x0000000c0300720c */ /* 0x000fc40003f44070 */
[C---:B------:R-:W-:Y:S01]  /*0c20*/  LOP3.LUT R57, R5.reuse, 0x58, RZ, 0xfc, !PT ;  /* 0x0000005805397812 */ /* 0x040fe200078efcff */
[----:B------:R-:W-:Y:S01]  /*0c30*/  IMAD.MOV R13, RZ, RZ, -R13 ;  /* 0x000000ffff0d7224 */ /* 0x000fe200078e0a0d */
[----:B------:R-:W-:Y:S01]  /*0c40*/  LOP3.LUT R59, R5, 0x48, RZ, 0xfc, !PT ;  /* 0x00000048053b7812 */ /* 0x000fe200078efcff */
[----:B------:R-:W-:Y:S01]  /*0c50*/  IMAD.MOV R21, RZ, RZ, -R21 ;  /* 0x000000ffff157224 */ /* 0x000fe200078e0a15 */
[----:B------:R-:W-:Y:S01]  /*0c60*/  IABS R56, R57 ;  /* 0x0000003900387213 */ /* 0x000fe20000000000 */
[----:B------:R-:W-:Y:S01]  /*0c70*/  IMAD R14, R3, R13, R16 ;  /* 0x0000000d030e7224 */ /* 0x000fe200078e0210 */
[----:B------:R-:W-:Y:S01]  /*0c80*/  LOP3.LUT R13, R5, 0xe8, RZ, 0xfc, !PT ;  /* 0x000000e8050d7812 */ /* 0x000fe200078efcff */
[--C-:B------:R-:W-:Y:S01]  /*0c90*/  @!P1 IMAD.IADD R8, R8, 0x1, -R3.reuse ;  /* 0x0000000108089824 */ /* 0x100fe200078e0a03 */
[----:B------:R-:W-:Y:S01]  /*0ca0*/  ISETP.GE.AND P1, PT, R18, RZ, PT ;  /* 0x000000ff1200720c */ /* 0x000fe20003f26270 */
[--C-:B------:R-:W-:Y:S01]  /*0cb0*/  @!P3 IMAD.IADD R9, R9, 0x1, -R3.reuse ;  /* 0x000000010909b824 */ /* 0x100fe200078e0a03 */
[----:B------:R-:W-:Y:S01]  /*0cc0*/  IABS R16, R13 ;  /* 0x0000000d00107213 */ /* 0x000fe20000000000 */
[----:B------:R-:W-:Y:S01]  /*0cd0*/  @!P2 IMAD.IADD R12, R12, 0x1, -R3 ;  /* 0x000000010c0ca824 */ /* 0x000fe200078e0a03 */
[C---:B------:R-:W-:Y:S01]  /*0ce0*/  ISETP.GT.U32.AND P2, PT, R3.reuse, R10, PT ;  /* 0x0000000a0300720c */ /* 0x040fe20003f44070 */
[----:B------:R-:W-:Y:S01]  /*0cf0*/  IMAD.MOV.U32 R7, RZ, RZ, R8 ;  /* 0x000000ffff077224 */ /* 0x000fe200078e0008 */
[----:B------:R-:W-:Y:S01]  /*0d00*/  IABS R18, R15 ;  /* 0x0000000f00127213 */ /* 0x000fe20000000000 */
[----:B------:R-:W-:Y:S01]  /*0d10*/  IMAD.MOV.U32 R8, RZ, RZ, R12 ;  /* 0x000000ffff087224 */ /* 0x000fe200078e000c */
[----:B------:R-:W-:Y:S01]  /*0d20*/  ISETP.GT.U32.AND P3, PT, R3, R9, PT ;  /* 0x000000090300720c */ /* 0x000fe20003f64070 */
[----:B------:R-:W-:Y:S01]  /*0d30*/  IMAD.HI.U32 R12, R11, R16, RZ ;  /* 0x000000100b0c7227 */ /* 0x000fe200078e00ff */
[----:B------:R-:W-:-:S02]  /*0d40*/  IABS R64, R59 ;  /* 0x0000003b00407213 */ /* 0x000fc40000000000 */
[----:B------:R-:W-:Y:S01]  /*0d50*/  LOP3.LUT R65, R5, 0x34, RZ, 0xfc, !PT ;  /* 0x0000003405417812 */ /* 0x000fe200078efcff */
[----:B------:R-:W-:Y:S01]  /*0d60*/  @!P5 IMAD.MOV R7, RZ, RZ, -R7 ;  /* 0x000000ffff07d224 */ /* 0x000fe200078e0a07 */
[----:B------:R-:W-:Y:S01]  /*0d70*/  ISETP.GE.AND P5, PT, R13, RZ, PT ;  /* 0x000000ff0d00720c */ /* 0x000fe20003fa6270 */
[----:B------:R-:W-:Y:S01]  /*0d80*/  IMAD.HI.U32 R13, R11, R18, RZ ;  /* 0x000000120b0d7227 */ /* 0x000fe200078e00ff */
[----:B------:R-:W-:Y:S02]  /*0d90*/  IABS R74, R65 ;  /* 0x00000041004a7213 */ /* 0x000fe40000000000 */
[C---:B------:R-:W-:Y:S01]  /*0da0*/  LOP3.LUT R67, R5.reuse, 0x30, RZ, 0xfc, !PT ;  /* 0x0000003005437812 */ /* 0x040fe200078efcff */
[--C-:B------:R-:W-:Y:S01]  /*0db0*/  @!P2 IMAD.IADD R10, R10, 0x1, -R3.reuse ;  /* 0x000000010a0aa824 */ /* 0x100fe200078e0a03 */
[C---:B------:R-:W-:Y:S01]  /*0dc0*/  LOP3.LUT R79, R5.reuse, 0x14, RZ, 0xfc, !PT ;  /* 0x00000014054f7812 */ /* 0x040fe200078efcff */
[----:B------:R-:W-:Y:S01]  /*0dd0*/  IMAD.MOV R12, RZ, RZ, -R12 ;  /* 0x000000ffff0c7224 */ /* 0x000fe200078e0a0c */
[----:B------:R-:W-:Y:S01]  /*0de0*/  LOP3.LUT R81, R5, 0x10, RZ, 0xfc, !PT ;  /* 0x0000001005517812 */ /* 0x000fe200078efcff */
[----:B------:R-:W-:Y:S01]  /*0df0*/  @!P0 IMAD.MOV R8, RZ, RZ, -R8 ;  /* 0x000000ffff088224 */ /* 0x000fe200078e0a08 */
[----:B------:R-:W-:Y:S01]  /*0e00*/  ISETP.GT.U32.AND P2, PT, R3, R10, PT ;  /* 0x0000000a0300720c */ /* 0x000fe20003f44070 */
[----:B------:R-:W-:Y:S01]  /*0e10*/  @!P3 IMAD.IADD R9, R9, 0x1, -R3 ;  /* 0x000000010909b824 */ /* 0x000fe200078e0a03 */
[----:B------:R-:W-:Y:S01]  /*0e20*/  ISETP.GE.AND P0, PT, R15, RZ, PT ;  /* 0x000000ff0f00720c */ /* 0x000fe20003f06270 */
[----:B------:R-:W-:Y:S01]  /*0e30*/  IMAD.MOV R15, RZ, RZ, -R13 ;  /* 0x000000ffff0f7224 */ /* 0x000fe200078e0a0d */
[C---:B------:R-:W-:Y:S01]  /*0e40*/  ISETP.GT.U32.AND P3, PT, R3.reuse, R14, PT ;  /* 0x0000000e0300720c */ /* 0x040fe20003f64070 */
[C---:B------:R-:W-:Y:S01]  /*0e50*/  IMAD R13, R3.reuse, R12, R16 ;  /* 0x0000000c030d7224 */ /* 0x040fe200078e0210 */
[----:B------:R-:W-:Y:S01]  /*0e60*/  IABS R88, R79 ;  /* 0x0000004f00587213 */ /* 0x000fe20000000000 */
[----:B------:R-:W-:Y:S01]  /*0e70*/  IMAD R16, R3, R15, R18 ;  /* 0x0000000f03107224 */ /* 0x000fe200078e0212 */
[----:B------:R-:W-:Y:S01]  /*0e80*/  IABS R90, R81 ;  /* 0x00000051005a7213 */ /* 0x000fe20000000000 */
[----:B------:R-:W-:Y:S01]  /*0e90*/  @!P6 IMAD.MOV R9, RZ, RZ, -R9 ;  /* 0x000000ffff09e224 */ /* 0x000fe200078e0a09 */
[----:B------:R-:W-:Y:S01]  /*0ea0*/  IABS R98, R5 ;  /* 0x0000000500627213 */ /* 0x000fe20000000000 */
[----:B------:R-:W-:Y:S01]  /*0eb0*/  IMAD.HI.U32 R12, R11, R20, RZ ;  /* 0x000000140b0c7227 */ /* 0x000fe200078e00ff */
[----:B------:R-:W-:-:S03]  /*0ec0*/  ISETP.GT.U32.AND P6, PT, R3, R16, PT ;  /* 0x000000100300720c */ /* 0x000fc60003fc4070 */
[----:B------:R-:W-:Y:S01]  /*0ed0*/  @!P2 IMAD.IADD R10, R10, 0x1, -R3 ;  /* 0x000000010a0aa824 */ /* 0x000fe200078e0a03 */
[----:B------:R-:W-:Y:S01]  /*0ee0*/  ISETP.GT.U32.AND P2, PT, R3, R13, PT ;  /* 0x0000000d0300720c */ /* 0x000fe20003f44070 */
[----:B------:R-:W-:-:S04]  /*0ef0*/  IMAD.HI.U32 R15, R11, R22, RZ ;  /* 0x000000160b0f7227 */ /* 0x000fc800078e00ff */
[----:B------:R-:W-:Y:S02]  /*0f00*/  IMAD.MOV R12, RZ, RZ, -R12 ;  /* 0x000000ffff0c7224 */ /* 0x000fe400078e0a0c */
[----:B------:R-:W-:Y:S02]  /*0f10*/  IMAD.MOV R18, RZ, RZ, -R15 ;  /* 0x000000ffff127224 */ /* 0x000fe400078e0a0f */
[--C-:B------:R-:W-:Y:S02]  /*0f20*/  @!P6 IMAD.IADD R16, R16, 0x1, -R3.reuse ;  /* 0x000000011010e824 */ /* 0x100fe400078e0a03 */
[----:B------:R-:W-:Y:S01]  /*0f30*/  IMAD R15, R3, R12, R20 ;  /* 0x0000000c030f7224 */ /* 0x000fe200078e0214 */
[----:B------:R-:W-:Y:S01]  /*0f40*/  IABS R20, R23 ;  /* 0x0000001700147213 */ /* 0x000fe20000000000 */
[----:B------:R-:W-:Y:S01]  /*0f50*/  @!P2 IMAD.IADD R13, R13, 0x1, -R3 ;  /* 0x000000010d0da824 */ /* 0x000fe200078e0a03 */
[C---:B------:R-:W-:Y:S01]  /*0f60*/  ISETP.GT.U32.AND P6, PT, R3.reuse, R16, PT ;  /* 0x000000100300720c */ /* 0x040fe20003fc4070 */
[----:B------:R-:W-:Y:S01]  /*0f70*/  IMAD R18, R3, R18, R22 ;  /* 0x0000001203127224 */ /* 0x000fe200078e0216 */
[----:B------:R-:W-:Y:S01]  /*0f80*/  IABS R22, R25 ;  /* 0x0000001900167213 */ /* 0x000fe20000000000 */
[----:B------:R-:W-:Y:S01]  /*0f90*/  IMAD.HI.U32 R12, R11, R20, RZ ;  /* 0x000000140b0c7227 */ /* 0x000fe200078e00ff */
[----:B------:R-:W-:-:S03]  /*0fa0*/  ISETP.GT.U32.AND P2, PT, R3, R13, PT ;  /* 0x0000000d0300720c */ /* 0x000fc60003f44070 */
[----:B------:R-:W-:Y:S01]  /*0fb0*/  @!P4 IMAD.MOV R10, RZ, RZ, -R10 ;  /* 0x000000ffff0ac224 */ /* 0x000fe200078e0a0a */
[----:B------:R-:W-:Y:S01]  /*0fc0*/  ISETP.GE.AND P4, PT, R17, RZ, PT ;  /* 0x000000ff1100720c */ /* 0x000fe20003f86270 */
[--C-:B------:R-:W-:Y:S02]  /*0fd0*/  @!P3 IMAD.IADD R14, R14, 0x1, -R3.reuse ;  /* 0x000000010e0eb824 */ /* 0x100fe400078e0a03 */
[----:B------:R-:W-:Y:S02]  /*0fe0*/  IMAD.MOV R17, RZ, RZ, -R12 ;  /* 0x000000ffff117224 */ /* 0x000fe400078e0a0c */
[----:B------:R-:W-:Y:S01]  /*0ff0*/  @!P6 IMAD.IADD R16, R16, 0x1, -R3 ;  /* 0x000000011010e824 */ /* 0x000fe200078e0a03 */
[----:B------:R-:W-:Y:S01]  /*1000*/  ISETP.GT.U32.AND P6, PT, R3, R18, PT ;  /* 0x000000120300720c */ /* 0x000fe20003fc4070 */
[----:B------:R-:W-:Y:S01]  /*1010*/  IMAD.HI.U32 R12, R11, R22, RZ ;  /* 0x000000160b0c7227 */ /* 0x000fe200078e00ff */
[----:B------:R-:W-:-:S03]  /*1020*/  ISETP.GT.U32.AND P3, PT, R3, R14, PT ;  /* 0x0000000e0300720c */ /* 0x000fc60003f64070 */
[----:B------:R-:W-:Y:S01]  /*1030*/  @!P2 IMAD.IADD R13, R13, 0x1, -R3 ;  /* 0x000000010d0da824 */ /* 0x000fe200078e0a03 */
[C---:B------:R-:W-:Y:S01]  /*1040*/  ISETP.GT.U32.AND P2, PT, R3.reuse, R15, PT ;  /* 0x0000000f0300720c */ /* 0x040fe20003f44070 */
[----:B------:R-:W-:Y:S02]  /*1050*/  IMAD R17, R3, R17, R20 ;  /* 0x0000001103117224 */ /* 0x000fe400078e0214 */
[----:B------:R-:W-:Y:S02]  /*1060*/  IMAD.MOV R20, RZ, RZ, -R12 ;  /* 0x000000ffff147224 */ /* 0x000fe400078e0a0c */
[----:B------:R-:W-:-:S04]  /*1070*/  IMAD.HI.U32 R12, R11, R28, RZ ;  /* 0x0000001c0b0c7227 */ /* 0x000fc800078e00ff */
[----:B------:R-:W-:Y:S02]  /*1080*/  IMAD R20, R3, R20, R22 ;  /* 0x0000001403147224 */ /* 0x000fe400078e0216 */
[--C-:B------:R-:W-:Y:S02]  /*1090*/  @!P6 IMAD.IADD R18, R18, 0x1, -R3.reuse ;  /* 0x000000011212e824 */ /* 0x100fe400078e0a03 */
[--C-:B------:R-:W-:Y:S01]  /*10a0*/  @!P2 IMAD.IADD R15, R15, 0x1, -R3.reuse ;  /* 0x000000010f0fa824 */ /* 0x100fe200078e0a03 */
[C---:B------:R-:W-:Y:S01]  /*10b0*/  ISETP.GT.U32.AND P2, PT, R3.reuse, R17, PT ;  /* 0x000000110300720c */ /* 0x040fe20003f44070 */
[----:B------:R-:W-:Y:S01]  /*10c0*/  @!P3 IMAD.IADD R14, R14, 0x1, -R3 ;  /* 0x000000010e0eb824 */ /* 0x000fe200078e0a03 */
[----:B------:R-:W-:Y:S01]  /*10d0*/  ISETP.GT.U32.AND P6, PT, R3, R20, PT ;  /* 0x000000140300720c */ /* 0x000fe20003fc4070 */
[----:B------:R-:W-:Y:S01]  /*10e0*/  IMAD.MOV R12, RZ, RZ, -R12 ;  /* 0x000000ffff0c7224 */ /* 0x000fe200078e0a0c */
[----:B------:R-:W-:Y:S01]  /*10f0*/  ISETP.GE.AND P3, PT, R19, RZ, PT ;  /* 0x000000ff1300720c */ /* 0x000fe20003f66270 */
[----:B------:R-:W-:-:S04]  /*1100*/  IMAD.HI.U32 R19, R11, R24, RZ ;  /* 0x000000180b137227 */ /* 0x000fc800078e00ff */
[C---:B------:R-:W-:Y:S01]  /*1110*/  IMAD R22, R3.reuse, R21, R26 ;  /* 0x0000001503167224 */ /* 0x040fe200078e021a */
[----:B------:R-:W-:Y:S01]  /*1120*/  IABS R26, R32 ;  /* 0x00000020001a7213 */ /* 0x000fe20000000000 */
[----:B------:R-:W-:Y:S02]  /*1130*/  IMAD R21, R3, R12, R28 ;  /* 0x0000000c03157224 */ /* 0x000fe400078e021c */
[----:B------:R-:W-:Y:S02]  /*1140*/  IMAD.MOV R19, RZ, RZ, -R19 ;  /* 0x000000ffff137224 */ /* 0x000fe400078e0a13 */
[----:B------:R-:W-:Y:S02]  /*1150*/  IMAD.MOV.U32 R12, RZ, RZ, R14 ;  /* 0x000000ffff0c7224 */ /* 0x000fe400078e000e */
[--C-:B------:R-:W-:Y:S01]  /*1160*/  @!P2 IMAD.IADD R17, R17, 0x1, -R3.reuse ;  /* 0x000000011111a824 */ /* 0x100fe200078e0a03 */
[C---:B------:R-:W-:Y:S01]  /*1170*/  ISETP.GT.U32.AND P2, PT, R3.reuse, R15, PT ;  /* 0x0000000f0300720c */ /* 0x040fe20003f44070 */
[C---:B------:R-:W-:Y:S01]  /*1180*/  IMAD R19, R3.reuse, R19, R24 ;  /* 0x0000001303137224 */ /* 0x040fe200078e0218 */
[----:B------:R-:W-:Y:S01]  /*1190*/  IABS R24, R31 ;  /* 0x0000001f00187213 */ /* 0x000fe20000000000 */
[----:B------:R-:W-:Y:S01]  /*11a0*/  @!P1 IMAD.MOV R12, RZ, RZ, -R12 ;  /* 0x000000ffff0c9224 */ /* 0x000fe200078e0a0c */
[C---:B------:R-:W-:Y:S01]  /*11b0*/  ISETP.GT.U32.AND P1, PT, R3.reuse, R18, PT ;  /* 0x000000120300720c */ /* 0x040fe20003f24070 */
[----:B------:R-:W-:Y:S01]  /*11c0*/  @!P6 IMAD.IADD R20, R20, 0x1, -R3 ;  /* 0x000000011414e824 */ /* 0x000fe200078e0a03 */
[----:B------:R-:W-:Y:S01]  /*11d0*/  ISETP.GT.U32.AND P6, PT, R3, R17, PT ;  /* 0x000000110300720c */ /* 0x000fe20003fc4070 */
[----:B------:R-:W-:-:S02]  /*11e0*/  IMAD.MOV.U32 R14, RZ, RZ, R16 ;  /* 0x000000ffff0e7224 */ /* 0x000fc400078e0010 */
[----:B------:R-:W-:Y:S01]  /*11f0*/  @!P5 IMAD.MOV R13, RZ, RZ, -R13 ;  /* 0x000000ffff0dd224 */ /* 0x000fe200078e0a0d */
[C---:B------:R-:W-:Y:S01]  /*1200*/  ISETP.GT.U32.AND P5, PT, R3.reuse, R20, PT ;  /* 0x000000140300720c */ /* 0x040fe20003fa4070 */
[----:B------:R-:W-:Y:S01]  /*1210*/  @!P0 IMAD.MOV R14, RZ, RZ, -R14 ;  /* 0x000000ffff0e8224 */ /* 0x000fe200078e0a0e */
[----:B------:R-:W-:Y:S01]  /*1220*/  ISETP.GT.U32.AND P0, PT, R3, R19, PT ;  /* 0x000000130300720c */ /* 0x000fe20003f04070 */
[----:B------:R-:W-:-:S04]  /*1230*/  IMAD.HI.U32 R16, R11, R24, RZ ;  /* 0x000000180b107227 */ /* 0x000fc800078e00ff */
[--C-:B------:R-:W-:Y:S01]  /*1240*/  @!P1 IMAD.IADD R18, R18, 0x1, -R3.reuse ;  /* 0x0000000112129824 */ /* 0x100fe200078e0a03 */
[----:B------:R-:W-:Y:S01]  /*1250*/  ISETP.GE.AND P1, PT, R23, RZ, PT ;  /* 0x000000ff1700720c */ /* 0x000fe20003f26270 */
[--C-:B------:R-:W-:Y:S01]  /*1260*/  @!P6 IMAD.IADD R17, R17, 0x1, -R3.reuse ;  /* 0x000000011111e824 */ /* 0x100fe200078e0a03 */
[----:B------:R-:W-:Y:S01]  /*1270*/  ISETP.GT.U32.AND P6, PT, R3, R21, PT ;  /* 0x000000150300720c */ /* 0x000fe20003fc4070 */
[--C-:B------:R-:W-:Y:S01]  /*1280*/  @!P2 IMAD.IADD R15, R15, 0x1, -R3.reuse ;  /* 0x000000010f0fa824 */ /* 0x100fe200078e0a03 */
[----:B------:R-:W-:Y:S01]  /*1290*/  ISETP.GT.U32.AND P2, PT, R3, R22, PT ;  /* 0x000000160300720c */ /* 0x000fe20003f44070 */
[----:B------:R-:W-:Y:S02]  /*12a0*/  IMAD.MOV R16, RZ, RZ, -R16 ;  /* 0x000000ffff107224 */ /* 0x000fe400078e0a10 */
[--C-:B------:R-:W-:Y:S01]  /*12b0*/  @!P0 IMAD.IADD R19, R19, 0x1, -R3.reuse ;  /* 0x0000000113138824 */ /* 0x100fe200078e0a03 */
[----:B------:R-:W-:Y:S01]  /*12c0*/  ISETP.GE.AND P0, PT, R27, RZ, PT ;  /* 0x000000ff1b00720c */ /* 0x000fe20003f06270 */
[----:B------:R-:W-:Y:S01]  /*12d0*/  @!P5 IMAD.IADD R20, R20, 0x1, -R3 ;  /* 0x000000011414d824 */ /* 0x000fe200078e0a03 */
[----:B------:R-:W-:Y:S01]  /*12e0*/  ISETP.GE.AND P5, PT, R25, RZ, PT ;  /* 0x000000ff1900720c */ /* 0x000fe20003fa6270 */
[----:B------:R-:W-:Y:S01]  /*12f0*/  @!P4 IMAD.MOV R15, RZ, RZ, -R15 ;  /* 0x000000ffff0fc224 */ /* 0x000fe200078e0a0f */
[----:B------:R-:W-:Y:S01]  /*1300*/  ISETP.GT.U32.AND P4, PT, R3, R19, PT ;  /* 0x000000130300720c */ /* 0x000fe20003f84070 */
[----:B------:R-:W-:Y:S01]  /*1310*/  IMAD.HI.U32 R23, R11, R26, RZ ;  /* 0x0000001a0b177227 */ /* 0x000fe200078e00ff */
[----:B------:R-:W-:-:S03]  /*1320*/  LOP3.LUT R25, R5, 0xbc, RZ, 0xfc, !PT ;  /* 0x000000bc05197812 */ /* 0x000fc600078efcff */
[----:B------:R-:W-:Y:S02]  /*1330*/  IMAD R24, R3, R16, R24 ;  /* 0x0000001003187224 */ /* 0x000fe400078e0218 */
[----:B------:R-:W-:Y:S02]  /*1340*/  IMAD.MOV R23, RZ, RZ, -R23 ;  /* 0x000000ffff177224 */ /* 0x000fe400078e0a17 */
[----:B------:R-:W-:Y:S02]  /*1350*/  @!P6 IMAD.IADD R21, R21, 0x1, -R3 ;  /* 0x000000011515e824 */ /* 0x000fe400078e0a03 */
[----:B------:R-:W-:Y:S01]  /*1360*/  @!P1 IMAD.MOV R17, RZ, RZ, -R17 ;  /* 0x000000ffff119224 */ /* 0x000fe200078e0a11 */
[C---:B------:R-:W-:Y:S01]  /*1370*/  ISETP.GT.U32.AND P1, PT, R3.reuse, R24, PT ;  /* 0x000000180300720c */ /* 0x040fe20003f24070 */
[----:B------:R-:W-:Y:S01]  /*1380*/  IMAD.MOV.U32 R16, RZ, RZ, R18 ;  /* 0x000000ffff107224 */ /* 0x000fe200078e0012 */
[C---:B------:R-:W-:Y:S01]  /*1390*/  ISETP.GT.U32.AND P6, PT, R3.reuse, R21, PT ;  /* 0x000000150300720c */ /* 0x040fe20003fc4070 */
[----:B------:R-:W-:Y:S01]  /*13a0*/  IMAD R23, R3, R23, R26 ;  /* 0x0000001703177224 */ /* 0x000fe200078e021a */
[----:B------:R-:W-:Y:S01]  /*13b0*/  IABS R26, R25 ;  /* 0x00000019001a7213 */ /* 0x000fe20000000000 */
[----:B------:R-:W-:-:S02]  /*13c0*/  IMAD.MOV.U32 R18, RZ, RZ, R20 ;  /* 0x000000ffff127224 */ /* 0x000fc400078e0014 */
[--C-:B------:R-:W-:Y:S01]  /*13d0*/  @!P2 IMAD.IADD R22, R22, 0x1, -R3.reuse ;  /* 0x000000011616a824 */ /* 0x100fe200078e0a03 */
[----:B------:R-:W-:Y:S01]  /*13e0*/  ISETP.GE.AND P2, PT, R29, RZ, PT ;  /* 0x000000ff1d00720c */ /* 0x000fe20003f46270 */
[----:B------:R-:W-:Y:S01]  /*13f0*/  @!P5 IMAD.MOV R18, RZ, RZ, -R18 ;  /* 0x000000ffff12d224 */ /* 0x000fe200078e0a12 */
[----:B------:R-:W-:Y:S01]  /*1400*/  ISETP.GE.AND P5, PT, R30, RZ, PT ;  /* 0x000000ff1e00720c */ /* 0x000fe20003fa6270 */
[----:B------:R-:W-:Y:S01]  /*1410*/  @!P4 IMAD.IADD R19, R19, 0x1, -R3 ;  /* 0x000000011313c824 */ /* 0x000fe200078e0a03 */
[----:B------:R-:W-:Y:S01]  /*1420*/  ISETP.GT.U32.AND P4, PT, R3, R23, PT ;  /* 0x000000170300720c */ /* 0x000fe20003f84070 */
[----:B------:R-:W-:Y:S01]  /*1430*/  IMAD.HI.U32 R20, R11, R26, RZ ;  /* 0x0000001a0b147227 */ /* 0x000fe200078e00ff */
[----:B------:R-:W-:-:S03]  /*1440*/  LOP3.LUT R29, R5, 0xb8, RZ, 0xfc, !PT ;  /* 0x000000b8051d7812 */ /* 0x000fc600078efcff */
[----:B------:R-:W-:Y:S01]  /*1450*/  @!P3 IMAD.MOV R16, RZ, RZ, -R16 ;  /* 0x000000ffff10b224 */ /* 0x000fe200078e0a10 */
[----:B------:R-:W-:Y:S01]  /*1460*/  ISETP.GT.U32.AND P3, PT, R3, R22, PT ;  /* 0x000000160300720c */ /* 0x000fe20003f64070 */
[--C-:B------:R-:W-:Y:S01]  /*1470*/  @!P1 IMAD.IADD R24, R24, 0x1, -R3.reuse ;  /* 0x0000000118189824 */ /* 0x100fe200078e0a03 */
[----:B------:R-:W-:Y:S01]  /*1480*/  IABS R28, R29 ;  /* 0x0000001d001c7213 */ /* 0x000fe20000000000 */
[----:B------:R-:W-:Y:S01]  /*1490*/  IMAD.MOV R27, RZ, RZ, -R20 ;  /* 0x000000ffff1b7224 */ /* 0x000fe200078e0a14 */
[----:B------:R-:W-:Y:S01]  /*14a0*/  ISETP.GE.AND P1, PT, R25, RZ, PT ;  /* 0x000000ff1900720c */ /* 0x000fe20003f26270 */
[----:B------:R-:W-:Y:S01]  /*14b0*/  @!P6 IMAD.IADD R21, R21, 0x1, -R3 ;  /* 0x000000011515e824 */ /* 0x000fe200078e0a03 */
[----:B------:R-:W-:Y:S01]  /*14c0*/  ISETP.GE.AND P6, PT, R32, RZ, PT ;  /* 0x000000ff2000720c */ /* 0x000fe20003fc6270 */
[----:B------:R-:W-:Y:S01]  /*14d0*/  @!P0 IMAD.MOV R19, RZ, RZ, -R19 ;  /* 0x000000ffff138224 */ /* 0x000fe200078e0a13 */
[C---:B------:R-:W-:Y:S01]  /*14e0*/  ISETP.GT.U32.AND P0, PT, R3.reuse, R24, PT ;  /* 0x000000180300720c */ /* 0x040fe20003f04070 */
[----:B------:R-:W-:Y:S01]  /*14f0*/  IMAD R26, R3, R27, R26 ;  /* 0x0000001b031a7224 */ /* 0x000fe200078e021a */
[----:B------:R-:W-:Y:S01]  /*1500*/  LOP3.LUT R27, R5, 0xb0, RZ, 0xfc, !PT ;  /* 0x000000b0051b7812 */ /* 0x000fe200078efcff */
[----:B------:R-:W-:-:S02]  /*1510*/  @!P4 IMAD.IADD R23, R23, 0x1, -R3 ;  /* 0x000000011717c824 */ /* 0x000fc400078e0a03 */
[----:B------:R-:W-:Y:S01]  /*1520*/  @!P5 IMAD.MOV R21, RZ, RZ, -R21 ;  /* 0x000000ffff15d224 */ /* 0x000fe200078e0a15 */
[----:B------:R-:W-:Y:S01]  /*1530*/  ISETP.GT.U32.AND P5, PT, R3, R26, PT ;  /* 0x0000001a0300720c */ /* 0x000fe20003fa4070 */
[----:B------:R-:W-:Y:S01]  /*1540*/  @!P3 IMAD.IADD R22, R22, 0x1, -R3 ;  /* 0x000000011616b824 */ /* 0x000fe200078e0a03 */
[----:B------:R-:W-:Y:S01]  /*1550*/  ISETP.GE.AND P3, PT, R31, RZ, PT ;  /* 0x000000ff1f00720c */ /* 0x000fe20003f66270 */
[----:B------:R-:W-:Y:S01]  /*1560*/  IMAD.HI.U32 R25, R11, R28, RZ ;  /* 0x0000001c0b197227 */ /* 0x000fe200078e00ff */
[----:B------:R-:W-:Y:S02]  /*1570*/  ISETP.GT.U32.AND P4, PT, R3, R23, PT ;  /* 0x000000170300720c */ /* 0x000fe40003f84070 */
[C---:B------:R-:W-:Y:S01]  /*1580*/  LOP3.LUT R31, R5.reuse, 0xac, RZ, 0xfc, !PT ;  /* 0x000000ac051f7812 */ /* 0x040fe200078efcff */
[----:B------:R-:W-:Y:S01]  /*1590*/  IMAD.MOV.U32 R20, RZ, RZ, R22 ;  /* 0x000000ffff147224 */ /* 0x000fe200078e0016 */
[----:B------:R-:W-:Y:S01]  /*15a0*/  LOP3.LUT R22, R5, 0xb4, RZ, 0xfc, !PT ;  /* 0x000000b405167812 */ /* 0x000fe200078efcff */
[----:B------:R-:W-:Y:S01]  /*15b0*/  IMAD.MOV R25, RZ, RZ, -R25 ;  /* 0x000000ffff197224 */ /* 0x000fe200078e0a19 */
[----:B------:R-:W-:Y:S01]  /*15c0*/  IABS R30, R27 ;  /* 0x0000001b001e7213 */ /* 0x000fe20000000000 */
[--C-:B------:R-:W-:Y:S01]  /*15d0*/  @!P0 IMAD.IADD R24, R24, 0x1, -R3.reuse ;  /* 0x0000000118188824 */ /* 0x100fe200078e0a03 */
[----:B------:R-:W-:Y:S01]  /*15e0*/  ISETP.GE.AND P0, PT, R22, RZ, PT ;  /* 0x000000ff1600720c */ /* 0x000fe20003f06270 */
[----:B------:R-:W-:Y:S01]  /*15f0*/  IMAD R25, R3, R25, R28 ;  /* 0x0000001903197224 */ /* 0x000fe200078e021c */
[----:B------:R-:W-:Y:S01]  /*1600*/  IABS R28, R22 ;  /* 0x00000016001c7213 */ /* 0x000fe20000000000 */
[----:B------:R-:W-:Y:S01]  /*1610*/  IMAD.MOV.U32 R22, RZ, RZ, R24 ;  /* 0x000000ffff167224 */ /* 0x000fe200078e0018 */
[----:B------:R-:W-:Y:S01]  /*1620*/  IABS R32, R31 ;  /* 0x0000001f00207213 */ /* 0x000fe20000000000 */
[--C-:B------:R-:W-:Y:S01]  /*1630*/  @!P5 IMAD.IADD R26, R26, 0x1, -R3.reuse ;  /* 0x000000011a1ad824 */ /* 0x100fe200078e0a03 */
[----:B------:R-:W-:Y:S01]  /*1640*/  ISETP.GE.AND P5, PT, R27, RZ, PT ;  /* 0x000000ff1b00720c */ /* 0x000fe20003fa6270 */
[----:B------:R-:W-:Y:S01]  /*1650*/  @!P4 IMAD.IADD R23, R23, 0x1, -R3 ;  /* 0x000000011717c824 */ /* 0x000fe200078e0a03 */
[C---:B------:R-:W-:Y:S01]  /*1660*/  ISETP.GT.U32.AND P4, PT, R3.reuse, R25, PT ;  /* 0x000000190300720c */ /* 0x040fe20003f84070 */
[----:B------:R-:W-:Y:S01]  /*1670*/  @!P3 IMAD.MOV R22, RZ, RZ, -R22 ;  /* 0x000000ffff16b224 */ /* 0x000fe200078e0a16 */
[----:B------:R-:W-:Y:S01]  /*1680*/  ISETP.GT.U32.AND P3, PT, R3, R26, PT ;  /* 0x0000001a0300720c */ /* 0x000fe20003f64070 */
[----:B------:R-:W-:-:S04]  /*1690*/  IMAD.HI.U32 R24, R11, R28, RZ ;  /* 0x0000001c0b187227 */ /* 0x000fc800078e00ff */
[----:B------:R-:W-:Y:S02]  /*16a0*/  IMAD.MOV R24, RZ, RZ, -R24 ;  /* 0x000000ffff187224 */ /* 0x000fe400078e0a18 */
[----:B------:R-:W-:Y:S01]  /*16b0*/  @!P2 IMAD.MOV R20, RZ, RZ, -R20 ;  /* 0x000000ffff14a224 */ /* 0x000fe200078e0a14 */
[----:B------:R-:W-:Y:S01]  /*16c0*/  ISETP.GE.AND P2, PT, R29, RZ, PT ;  /* 0x000000ff1d00720c */ /* 0x000fe20003f46270 */
[----:B------:R-:W-:Y:S02]  /*16d0*/  IMAD R28, R3, R24, R28 ;  /* 0x00000018031c7224 */ /* 0x000fe400078e021c */
[--C-:B------:R-:W-:Y:S02]  /*16e0*/  @!P4 IMAD.IADD R25, R25, 0x1, -R3.reuse ;  /* 0x000000011919c824 */ /* 0x100fe400078e0a03 */
[----:B------:R-:W-:Y:S01]  /*16f0*/  @!P3 IMAD.IADD R26, R26, 0x1, -R3 ;  /* 0x000000011a1ab824 */ /* 0x000fe200078e0a03 */
[----:B------:R-:W-:Y:S01]  /*1700*/  ISETP.GT.U32.AND P3, PT, R3, R28, PT ;  /* 0x0000001c0300720c */ /* 0x000fe20003f64070 */
[----:B------:R-:W-:Y:S01]  /*1710*/  IMAD.HI.U32 R27, R11, R30, RZ ;  /* 0x0000001e0b1b7227 */ /* 0x000fe200078e00ff */
[----:B------:R-:W-:-:S03]  /*1720*/  ISETP.GT.U32.AND P4, PT, R3, R25, PT ;  /* 0x000000190300720c */ /* 0x000fc60003f84070 */
[----:B------:R-:W-:-:S04]  /*1730*/  IMAD.HI.U32 R29, R11, R32, RZ ;  /* 0x000000200b1d7227 */ /* 0x000fc800078e00ff */
[----:B------:R-:W-:Y:S02]  /*1740*/  IMAD.MOV R27, RZ, RZ, -R27 ;  /* 0x000000ffff1b7224 */ /* 0x000fe400078e0a1b */
[----:B------:R-:W-:Y:S02]  /*1750*/  IMAD.MOV R29, RZ, RZ, -R29 ;  /* 0x000000ffff1d7224 */ /* 0x000fe400078e0a1d */
[C---:B------:R-:W-:Y:S02]  /*1760*/  IMAD R27, R3.reuse, R27, R30 ;  /* 0x0000001b031b7224 */ /* 0x040fe400078e021e */
[----:B------:R-:W-:Y:S02]  /*1770*/  IMAD R30, R3, R29, R32 ;  /* 0x0000001d031e7224 */ /* 0x000fe400078e0220 */
[--C-:B------:R-:W-:Y:S02]  /*1780*/  @!P3 IMAD.IADD R28, R28, 0x1, -R3.reuse ;  /* 0x000000011c1cb824 */ /* 0x100fe400078e0a03 */
[----:B------:R-:W-:Y:S01]  /*1790*/  @!P4 IMAD.IADD R25, R25, 0x1, -R3 ;  /* 0x000000011919c824 */ /* 0x000fe200078e0a03 */
[C---:B------:R-:W-:Y:S01]  /*17a0*/  ISETP.GT.U32.AND P3, PT, R3.reuse, R30, PT ;  /* 0x0000001e0300720c */ /* 0x040fe20003f64070 */
[----:B------:R-:W-:Y:S01]  /*17b0*/  @!P6 IMAD.MOV R23, RZ, RZ, -R23 ;  /* 0x000000ffff17e224 */ /* 0x000fe200078e0a17 */
[----:B------:R-:W-:Y:S01]  /*17c0*/  ISETP.GT.U32.AND P4, PT, R3, R27, PT ;  /* 0x0000001b0300720c */ /* 0x000fe20003f84070 */
[----:B------:R-:W-:Y:S01]  /*17d0*/  IMAD.MOV.U32 R24, RZ, RZ, R26 ;  /* 0x000000ffff187224 */ /* 0x000fe200078e001a */
[----:B------:R-:W-:Y:S01]  /*17e0*/  ISETP.GE.AND P6, PT, R31, RZ, PT ;  /* 0x000000ff1f00720c */ /* 0x000fe20003fc6270 */
[----:B------:R-:W-:Y:S01]  /*17f0*/  @!P2 IMAD.MOV R25, RZ, RZ, -R25 ;  /* 0x000000ffff19a224 */ /* 0x000fe200078e0a19 */
[----:B------:R-:W-:Y:S01]  /*1800*/  LOP3.LUT R31, R5, 0xa8, RZ, 0xfc, !PT ;  /* 0x000000a8051f7812 */ /* 0x000fe200078efcff */
[----:B------:R-:W-:Y:S01]  /*1810*/  @!P1 IMAD.MOV R24, RZ, RZ, -R24 ;  /* 0x000000ffff189224 */ /* 0x000fe200078e0a18 */
[----:B------:R-:W-:Y:S01]  /*1820*/  ISETP.GT.U32.AND P1, PT, R3, R28, PT ;  /* 0x0000001c0300720c */ /* 0x000fe20003f24070 */
[----:B------:R-:W-:Y:S01]  /*1830*/  IMAD.HI.U32 R33, R11, R38, RZ ;  /* 0x000000260b217227 */ /* 0x000fe200078e00ff */
[----:B------:R-:W-:-:S02]  /*1840*/  IABS R32, R31 ;  /* 0x0000001f00207213 */ /* 0x000fc40000000000 */
[----:B------:R-:W-:Y:S01]  /*1850*/  ISETP.GE.AND P2, PT, R31, RZ, PT ;  /* 0x000000ff1f00720c */ /* 0x000fe20003f46270 */
[----:B------:R-:W-:Y:S02]  /*1860*/  @!P3 IMAD.IADD R30, R30, 0x1, -R3 ;  /* 0x000000011e1eb824 */ /* 0x000fe400078e0a03 */
[----:B------:R-:W-:-:S03]  /*1870*/  IMAD.HI.U32 R26, R11, R32, RZ ;  /* 0x000000200b1a7227 */ /* 0x000fc600078e00ff */
[----:B------:R-:W-:Y:S01]  /*1880*/  ISETP.GT.U32.AND P3, PT, R3, R30, PT ;  /* 0x0000001e0300720c */ /* 0x000fe20003f64070 */
[----:B------:R-:W-:Y:S02]  /*1890*/  @!P4 IMAD.IADD R27, R27, 0x1, -R3 ;  /* 0x000000011b1bc824 */ /* 0x000fe400078e0a03 */
[----:B------:R-:W-:Y:S02]  /*18a0*/  IMAD.MOV R26, RZ, RZ, -R26 ;  /* 0x000000ffff1a7224 */ /* 0x000fe400078e0a1a */
[----:B------:R-:W-:Y:S01]  /*18b0*/  IMAD.HI.U32 R31, R11, R36, RZ ;  /* 0x000000240b1f7227 */ /* 0x000fe200078e00ff */
[----:B------:R-:W-:-:S03]  /*18c0*/  ISETP.GT.U32.AND P4, PT, R3, R27, PT ;  /* 0x0000001b0300720c */ /* 0x000fc60003f84070 */
[----:B------:R-:W-:Y:S02]  /*18d0*/  IMAD R29, R3, R26, R32 ;  /* 0x0000001a031d7224 */ /* 0x000fe400078e0220 */
[----:B------:R-:W-:-:S04]  /*18e0*/  IMAD.HI.U32 R26, R11, R34, RZ ;  /* 0x000000220b1a7227 */ /* 0x000fc800078e00ff */
[----:B------:R-:W-:Y:S02]  /*18f0*/  IMAD.MOV R31, RZ, RZ, -R31 ;  /* 0x000000ffff1f7224 */ /* 0x000fe400078e0a1f */
[----:B------:R-:W-:Y:S01]  /*1900*/  @!P1 IMAD.IADD R28, R28, 0x1, -R3 ;  /* 0x000000011c1c9824 */ /* 0x000fe200078e0a03 */
[C---:B------:R-:W-:Y:S01]  /*1910*/  ISETP.GT.U32.AND P1, PT, R3.reuse, R29, PT ;  /* 0x0000001d0300720c */ /* 0x040fe20003f24070 */
[----:B------:R-:W-:Y:S02]  /*1920*/  IMAD.MOV R26, RZ, RZ, -R26 ;  /* 0x000000ffff1a7224 */ /* 0x000fe400078e0a1a */
[----:B------:R-:W-:Y:S02]  /*1930*/  IMAD.MOV R33, RZ, RZ, -R33 ;  /* 0x000000ffff217224 */ /* 0x000fe400078e0a21 */
[----:B------:R-:W-:Y:S02]  /*1940*/  IMAD R31, R3, R31, R36 ;  /* 0x0000001f031f7224 */ /* 0x000fe400078e0224 */
[----:B------:R-:W-:-:S02]  /*1950*/  @!P3 IMAD.IADD R30, R30, 0x1, -R3 ;  /* 0x000000011e1eb824 */ /* 0x000fc400078e0a03 */
[C---:B------:R-:W-:Y:S01]  /*1960*/  IMAD R32, R3.reuse, R26, R34 ;  /* 0x0000001a03207224 */ /* 0x040fe200078e0222 */
[----:B------:R-:W-:Y:S01]  /*1970*/  ISETP.GT.U32.AND P3, PT, R3, R31, PT ;  /* 0x0000001f0300720c */ /* 0x000fe20003f64070 */
[----:B------:R-:W-:Y:S02]  /*1980*/  IMAD.MOV.U32 R26, RZ, RZ, R28 ;  /* 0x000000ffff1a7224 */ /* 0x000fe400078e001c */
[--C-:B------:R-:W-:Y:S01]  /*1990*/  @!P4 IMAD.IADD R27, R27, 0x1, -R3.reuse ;  /* 0x000000011b1bc824 */ /* 0x100fe200078e0a03 */
[----:B------:R-:W-:Y:S01]  /*19a0*/  ISETP.GE.AND P4, PT, R35, RZ, PT ;  /* 0x000000ff2300720c */ /* 0x000fe20003f86270 */
[----:B------:R-:W-:Y:S01]  /*19b0*/  IMAD R34, R3, R33, R38 ;  /* 0x0000002103227224 */ /* 0x000fe200078e0226 */
[----:B------:R-:W-:Y:S01]  /*19c0*/  LOP3.LUT R35, R5, 0x98, RZ, 0xfc, !PT ;  /* 0x0000009805237812 */ /* 0x000fe200078efcff */
[----:B------:R-:W-:Y:S02]  /*19d0*/  IMAD.MOV.U32 R28, RZ, RZ, R30 ;  /* 0x000000ffff1c7224 */ /* 0x000fe400078e001e */
[----:B------:R-:W-:Y:S01]  /*19e0*/  @!P1 IMAD.IADD R29, R29, 0x1, -R3 ;  /* 0x000000011d1d9824 */ /* 0x000fe200078e0a03 */
[----:B------:R-:W-:Y:S01]  /*19f0*/  IABS R36, R35 ;  /* 0x0000002300247213 */ /* 0x000fe20000000000 */
[----:B------:R-:W-:Y:S01]  /*1a00*/  @!P6 IMAD.MOV R28, RZ, RZ, -R28 ;  /* 0x000000ffff1ce224 */ /* 0x000fe200078e0a1c */
[C---:B------:R-:W-:Y:S01]  /*1a10*/  ISETP.GT.U32.AND P6, PT, R3.reuse, R34, PT ;  /* 0x000000220300720c */ /* 0x040fe20003fc4070 */
[----:B------:R-:W-:Y:S01]  /*1a20*/  @!P5 IMAD.MOV R27, RZ, RZ, -R27 ;  /* 0x000000ffff1bd224 */ /* 0x000fe200078e0a1b */
[----:B------:R-:W-:Y:S01]  /*1a30*/  ISETP.GT.U32.AND P1, PT, R3, R32, PT ;  /* 0x000000200300720c */ /* 0x000fe20003f24070 */
[----:B------:R-:W-:Y:S01]  /*1a40*/  IMAD.HI.U32 R30, R11, R36, RZ ;  /* 0x000000240b1e7227 */ /* 0x000fe200078e00ff */
[----:B------:R-:W-:-:S02]  /*1a50*/  ISETP.GE.AND P5, PT, R37, RZ, PT ;  /* 0x000000ff2500720c */ /* 0x000fc40003fa6270 */
[----:B------:R-:W-:Y:S01]  /*1a60*/  LOP3.LUT R37, R5, 0x94, RZ, 0xfc, !PT ;  /* 0x0000009405257812 */ /* 0x000fe200078efcff */
[----:B------:R-:W-:Y:S01]  /*1a70*/  @!P0 IMAD.MOV R26, RZ, RZ, -R26 ;  /* 0x000000ffff1a8224 */ /* 0x000fe200078e0a1a */
[----:B------:R-:W-:Y:S01]  /*1a80*/  ISETP.GT.U32.AND P0, PT, R3, R29, PT ;  /* 0x0000001d0300720c */ /* 0x000fe20003f04070 */
[--C-:B------:R-:W-:Y:S01]  /*1a90*/  @!P3 IMAD.IADD R31, R31, 0x1, -R3.reuse ;  /* 0x000000011f1fb824 */ /* 0x100fe200078e0a03 */
[----:B------:R-:W-:Y:S01]  /*1aa0*/  IABS R38, R37 ;  /* 0x0000002500267213 */ /* 0x000fe20000000000 */
[----:B------:R-:W-:Y:S02]  /*1ab0*/  IMAD.MOV R30, RZ, RZ, -R30 ;  /* 0x000000ffff1e7224 */ /* 0x000fe400078e0a1e */
[----:B------:R-:W-:Y:S01]  /*1ac0*/  @!P6 IMAD.IADD R34, R34, 0x1, -R3 ;  /* 0x000000012222e824 */ /* 0x000fe200078e0a03 */
[C---:B------:R-:W-:Y:S01]  /*1ad0*/  ISETP.GT.U32.AND P6, PT, R3.reuse, R31, PT ;  /* 0x0000001f0300720c */ /* 0x040fe20003fc4070 */
[----:B------:R-:W-:Y:S02]  /*1ae0*/  IMAD R33, R3, R30, R36 ;  /* 0x0000001e03217224 */ /* 0x000fe400078e0224 */
[----:B------:R-:W-:-:S04]  /*1af0*/  IMAD.HI.U32 R30, R11, R38, RZ ;  /* 0x000000260b1e7227 */ /* 0x000fc800078e00ff */
[--C-:B------:R-:W-:Y:S01]  /*1b00*/  @!P1 IMAD.IADD R32, R32, 0x1, -R3.reuse ;  /* 0x0000000120209824 */ /* 0x100fe200078e0a03 */
[----:B------:R-:W-:Y:S01]  /*1b10*/  ISETP.GE.AND P1, PT, R35, RZ, PT ;  /* 0x000000ff2300720c */ /* 0x000fe20003f26270 */
[----:B------:R-:W-:Y:S02]  /*1b20*/  IMAD.MOV R30, RZ, RZ, -R30 ;  /* 0x000000ffff1e7224 */ /* 0x000fe400078e0a1e */
[----:B------:R-:W-:Y:S01]  /*1b30*/  @!P0 IMAD.IADD R29, R29, 0x1, -R3 ;  /* 0x000000011d1d8824 */ /* 0x000fe200078e0a03 */
[C---:B------:R-:W-:Y:S01]  /*1b40*/  ISETP.GT.U32.AND P3, PT, R3.reuse, R32, PT ;  /* 0x000000200300720c */ /* 0x040fe20003f64070 */
[----:B------:R-:W-:Y:S01]  /*1b50*/  IMAD R36, R3, R30, R38 ;  /* 0x0000001e03247224 */ /* 0x000fe200078e0226 */
[----:B------:R-:W-:Y:S01]  /*1b60*/  ISETP.GE.AND P0, PT, R39, RZ, PT ;  /* 0x000000ff2700720c */ /* 0x000fe20003f06270 */
[----:B------:R-:W-:Y:S01]  /*1b70*/  @!P2 IMAD.MOV R29, RZ, RZ, -R29 ;  /* 0x000000ffff1da224 */ /* 0x000fe200078e0a1d */
[----:B------:R-:W-:Y:S01]  /*1b80*/  ISETP.GT.U32.AND P2, PT, R3, R34, PT ;  /* 0x000000220300720c */ /* 0x000fe20003f44070 */
[----:B------:R-:W-:Y:S01]  /*1b90*/  @!P6 IMAD.IADD R31, R31, 0x1, -R3 ;  /* 0x000000011f1fe824 */ /* 0x000fe200078e0a03 */
[----:B------:R-:W-:Y:S01]  /*1ba0*/  ISETP.GT.U32.AND P6, PT, R3, R36, PT ;  /* 0x000000240300720c */ /* 0x000fe20003fc4070 */
[----:B------:R-:W-:Y:S01]  /*1bb0*/  IMAD.HI.U32 R38, R11, R44, RZ ;  /* 0x0000002c0b267227 */ /* 0x000fe200078e00ff */
[----:B------:R-:W-:-:S03]  /*1bc0*/  LOP3.LUT R39, R5, 0x90, RZ, 0xfc, !PT ;  /* 0x0000009005277812 */ /* 0x000fc600078efcff */
[----:B------:R-:W-:Y:S01]  /*1bd0*/  @!P5 IMAD.MOV R31, RZ, RZ, -R31 ;  /* 0x000000ffff1fd224 */ /* 0x000fe200078e0a1f */
[----:B------:R-:W-:Y:S01]  /*1be0*/  IABS R40, R39 ;  /* 0x0000002700287213 */ /* 0x000fe20000000000 */
[----:B------:R-:W-:Y:S01]  /*1bf0*/  @!P3 IMAD.IADD R32, R32, 0x1, -R3 ;  /* 0x000000012020b824 */ /* 0x000fe200078e0a03 */
[----:B------:R-:W-:Y:S01]  /*1c00*/  ISETP.GT.U32.AND P3, PT, R3, R33, PT ;  /* 0x000000210300720c */ /* 0x000fe20003f64070 */
[----:B------:R-:W-:-:S04]  /*1c10*/  IMAD.HI.U32 R69, R11, R88, RZ ;  /* 0x000000580b457227 */ /* 0x000fc800078e00ff */
[--C-:B------:R-:W-:Y:S01]  /*1c20*/  @!P2 IMAD.IADD R34, R34, 0x1, -R3.reuse ;  /* 0x000000012222a824 */ /* 0x100fe200078e0a03 */
[----:B------:R-:W-:Y:S01]  /*1c30*/  ISETP.GE.AND P2, PT, R37, RZ, PT ;  /* 0x000000ff2500720c */ /* 0x000fe20003f46270 */
[----:B------:R-:W-:Y:S02]  /*1c40*/  @!P6 IMAD.IADD R36, R36, 0x1, -R3 ;  /* 0x000000012424e824 */ /* 0x000fe400078e0a03 */
[----:B------:R-:W-:-:S03]  /*1c50*/  IMAD.HI.U32 R37, R11, R42, RZ ;  /* 0x0000002a0b257227 */ /* 0x000fc600078e00ff */
[----:B------:R-:W-:Y:S01]  /*1c60*/  ISETP.GT.U32.AND P6, PT, R3, R36, PT ;  /* 0x000000240300720c */ /* 0x000fe20003fc4070 */
[----:B------:R-:W-:Y:S02]  /*1c70*/  IMAD.MOV R37, RZ, RZ, -R37 ;  /* 0x000000ffff257224 */ /* 0x000fe400078e0a25 */
[----:B------:R-:W-:Y:S01]  /*1c80*/  @!P3 IMAD.IADD R33, R33, 0x1, -R3 ;  /* 0x000000012121b824 */ /* 0x000fe200078e0a03 */
[----:B------:R-:W-:Y:S01]  /*1c90*/  ISETP.GE.AND P3, PT, R39, RZ, PT ;  /* 0x000000ff2700720c */ /* 0x000fe20003f66270 */
[----:B------:R-:W-:Y:S02]  /*1ca0*/  IMAD.MOV.U32 R30, RZ, RZ, R32 ;  /* 0x000000ffff1e7224 */ /* 0x000fe400078e0020 */
[----:B------:R-:W-:Y:S02]  /*1cb0*/  IMAD.MOV R39, RZ, RZ, -R38 ;  /* 0x000000ffff277224 */ /* 0x000fe400078e0a26 */
[----:B------:R-:W-:Y:S01]  /*1cc0*/  IMAD R38, R3, R37, R42 ;  /* 0x0000002503267224 */ /* 0x000fe200078e022a */
[----:B------:R-:W-:Y:S01]  /*1cd0*/  IABS R42, R47 ;  /* 0x0000002f002a7213 */ /* 0x000fe20000000000 */
[----:B------:R-:W-:-:S02]  /*1ce0*/  IMAD.MOV.U32 R32, RZ, RZ, R34 ;  /* 0x000000ffff207224 */ /* 0x000fc400078e0022 */
[C---:B------:R-:W-:Y:S01]  /*1cf0*/  IMAD R37, R3.reuse, R39, R44 ;  /* 0x0000002703257224 */ /* 0x040fe200078e022c */
[----:B------:R-:W-:Y:S01]  /*1d00*/  IABS R44, R48 ;  /* 0x00000030002c7213 */ /* 0x000fe20000000000 */
[----:B------:R-:W-:Y:S01]  /*1d10*/  @!P0 IMAD.MOV R32, RZ, RZ, -R32 ;  /* 0x000000ffff208224 */ /* 0x000fe200078e0a20 */
[----:B------:R-:W-:Y:S01]  /*1d20*/  ISETP.GT.U32.AND P0, PT, R3, R38, PT ;  /* 0x000000260300720c */ /* 0x000fe20003f04070 */
[----:B------:R-:W-:-:S04]  /*1d30*/  IMAD.HI.U32 R35, R11, R40, RZ ;  /* 0x000000280b237227 */ /* 0x000fc800078e00ff */
[----:B------:R-:W-:Y:S01]  /*1d40*/  @!P6 IMAD.IADD R36, R36, 0x1, -R3 ;  /* 0x000000012424e824 */ /* 0x000fe200078e0a03 */
[C---:B------:R-:W-:Y:S01]  /*1d50*/  ISETP.GT.U32.AND P6, PT, R3.reuse, R37, PT ;  /* 0x000000250300720c */ /* 0x040fe20003fc4070 */
[----:B------:R-:W-:Y:S02]  /*1d60*/  IMAD.MOV R35, RZ, RZ, -R35 ;  /* 0x000000ffff237224 */ /* 0x000fe400078e0a23 */
[----:B------:R-:W-:Y:S01]  /*1d70*/  @!P4 IMAD.MOV R30, RZ, RZ, -R30 ;  /* 0x000000ffff1ec224 */ /* 0x000fe200078e0a1e */
[C---:B------:R-:W-:Y:S01]  /*1d80*/  ISETP.GT.U32.AND P4, PT, R3.reuse, R33, PT ;  /* 0x000000210300720c */ /* 0x040fe20003f84070 */
[C---:B------:R-:W-:Y:S01]  /*1d90*/  IMAD R35, R3.reuse, R35, R40 ;  /* 0x0000002303237224 */ /* 0x040fe200078e0228 */
[----:B------:R-:W-:Y:S01]  /*1da0*/  IABS R40, R45 ;  /* 0x0000002d00287213 */ /* 0x000fe20000000000 */
[----:B------:R-:W-:Y:S02]  /*1db0*/  @!P0 IMAD.IADD R38, R38, 0x1, -R3 ;  /* 0x0000000126268824 */ /* 0x000fe400078e0a03 */
[----:B------:R-:W-:Y:S01]  /*1dc0*/  IMAD.MOV R69, RZ, RZ, -R69 ;  /* 0x000000ffff457224 */ /* 0x000fe200078e0a45 */
[----:B------:R-:W-:Y:S01]  /*1dd0*/  ISETP.GT.U32.AND P5, PT, R3, R35, PT ;  /* 0x000000230300720c */ /* 0x000fe20003fa4070 */
[----:B------:R-:W-:-:S04]  /*1de0*/  IMAD.HI.U32 R34, R11, R40, RZ ;  /* 0x000000280b227227 */ /* 0x000fc800078e00ff */
[----:B------:R-:W-:Y:S01]  /*1df0*/  @!P6 IMAD.IADD R37, R37, 0x1, -R3 ;  /* 0x000000012525e824 */ /* 0x000fe200078e0a03 */
[----:B------:R-:W-:Y:S01]  /*1e00*/  ISETP.GT.U32.AND P6, PT, R3, R38, PT ;  /* 0x000000260300720c */ /* 0x000fe20003fc4070 */
[----:B------:R-:W-:Y:S02]  /*1e10*/  IMAD.MOV R39, RZ, RZ, -R34 ;  /* 0x000000ffff277224 */ /* 0x000fe400078e0a22 */
[----:B------:R-:W-:-:S04]  /*1e20*/  IMAD.HI.U32 R34, R11, R42, RZ ;  /* 0x0000002a0b227227 */ /* 0x000fc800078e00ff */
[----:B------:R-:W-:Y:S02]  /*1e30*/  IMAD.MOV R34, RZ, RZ, -R34 ;  /* 0x000000ffff227224 */ /* 0x000fe400078e0a22 */
[--C-:B------:R-:W-:Y:S01]  /*1e40*/  @!P5 IMAD.IADD R35, R35, 0x1, -R3.reuse ;  /* 0x000000012323d824 */ /* 0x100fe200078e0a03 */
[----:B------:R-:W-:Y:S01]  /*1e50*/  ISETP.GE.AND P5, PT, R43, RZ, PT ;  /* 0x000000ff2b00720c */ /* 0x000fe20003fa6270 */
[C---:B------:R-:W-:Y:S01]  /*1e60*/  IMAD R40, R3.reuse, R39, R40 ;  /* 0x0000002703287224 */ /* 0x040fe200078e0228 */
[----:B------:R-:W-:Y:S01]  /*1e70*/  IABS R43, R52 ;  /* 0x00000034002b7213 */ /* 0x000fe20000000000 */
[C---:B------:R-:W-:Y:S01]  /*1e80*/  IMAD R39, R3.reuse, R34, R42 ;  /* 0x0000002203277224 */ /* 0x040fe200078e022a */
[----:B------:R-:W-:Y:S01]  /*1e90*/  ISETP.GT.U32.AND P0, PT, R3, R35, PT ;  /* 0x000000230300720c */ /* 0x000fe20003f04070 */
[----:B------:R-:W-:Y:S02]  /*1ea0*/  @!P6 IMAD.IADD R38, R38, 0x1, -R3 ;  /* 0x000000012626e824 */ /* 0x000fe400078e0a03 */
[----:B------:R-:W-:Y:S01]  /*1eb0*/  IMAD.HI.U32 R34, R11, R44, RZ ;  /* 0x0000002c0b227227 */ /* 0x000fe200078e00ff */
[----:B------:R-:W-:-:S03]  /*1ec0*/  ISETP.GT.U32.AND P6, PT, R3, R39, PT ;  /* 0x000000270300720c */ /* 0x000fc60003fc4070 */
[----:B------:R-:W-:Y:S02]  /*1ed0*/  IMAD.MOV R34, RZ, RZ, -R34 ;  /* 0x000000ffff227224 */ /* 0x000fe400078e0a22 */
[--C-:B------:R-:W-:Y:S01]  /*1ee0*/  @!P4 IMAD.IADD R33, R33, 0x1, -R3.reuse ;  /* 0x000000012121c824 */ /* 0x100fe200078e0a03 */
[----:B------:R-:W-:Y:S01]  /*1ef0*/  ISETP.GE.AND P4, PT, R41, RZ, PT ;  /* 0x000000ff2900720c */ /* 0x000fe20003f86270 */
[----:B------:R-:W-:Y:S02]  /*1f00*/  IMAD R42, R3, R34, R44 ;  /* 0x00000022032a7224 */ /* 0x000fe400078e022c */
[--C-:B------:R-:W-:Y:S01]  /*1f10*/  @!P0 IMAD.IADD R35, R35, 0x1, -R3.reuse ;  /* 0x0000000123238824 */ /* 0x100fe200078e0a03 */
[----:B------:R-:W-:Y:S01]  /*1f20*/  ISETP.GT.U32.AND P0, PT, R3, R40, PT ;  /* 0x000000280300720c */ /* 0x000fe20003f04070 */
[----:B------:R-:W-:Y:S02]  /*1f30*/  IMAD.MOV.U32 R34, RZ, RZ, R36 ;  /* 0x000000ffff227224 */ /* 0x000fe400078e0024 */
[----:B------:R-:W-:-:S02]  /*1f40*/  @!P6 IMAD.IADD R39, R39, 0x1, -R3 ;  /* 0x000000012727e824 */ /* 0x000fc400078e0a03 */
[----:B------:R-:W-:Y:S02]  /*1f50*/  @!P2 IMAD.MOV R34, RZ, RZ, -R34 ;  /* 0x000000ffff22a224 */ /* 0x000fe400078e0a22 */
[----:B------:R-:W-:Y:S01]  /*1f60*/  IMAD.HI.U32 R41, R11, R46, RZ ;  /* 0x0000002e0b297227 */ /* 0x000fe200078e00ff */
[----:B------:R-:W-:-:S03]  /*1f70*/  ISETP.GT.U32.AND P2, PT, R3, R39, PT ;  /* 0x000000270300720c */ /* 0x000fc60003f44070 */
[----:B------:R-:W-:Y:S02]  /*1f80*/  IMAD.MOV R41, RZ, RZ, -R41 ;  /* 0x000000ffff297224 */ /* 0x000fe400078e0a29 */
[----:B------:R-:W-:Y:S01]  /*1f90*/  @!P1 IMAD.MOV R33, RZ, RZ, -R33 ;  /* 0x000000ffff219224 */ /* 0x000fe200078e0a21 */
[C---:B------:R-:W-:Y:S01]  /*1fa0*/  ISETP.GT.U32.AND P1, PT, R3.reuse, R37, PT ;  /* 0x000000250300720c */ /* 0x040fe20003f24070 */
[----:B------:R-:W-:Y:S01]  /*1fb0*/  @!P3 IMAD.MOV R35, RZ, RZ, -R35 ;  /* 0x000000ffff23b224 */ /* 0x000fe200078e0a23 */
[----:B------:R-:W-:Y:S01]  /*1fc0*/  ISETP.GT.U32.AND P3, PT, R3, R42, PT ;  /* 0x0000002a0300720c */ /* 0x000fe20003f64070 */
[----:B------:R-:W-:Y:S01]  /*1fd0*/  @!P0 IMAD.IADD R40, R40, 0x1, -R3 ;  /* 0x0000000128288824 */ /* 0x000fe200078e0a03 */
[----:B------:R-:W-:Y:S01]  /*1fe0*/  ISETP.GE.AND P0, PT, R47, RZ, PT ;  /* 0x000000ff2f00720c */ /* 0x000fe20003f06270 */
[----:B------:R-:W-:Y:S01]  /*1ff0*/  IMAD.MOV.U32 R44, RZ, RZ, R43 ;  /* 0x000000ffff2c7224 */ /* 0x000fe200078e002b */
[----:B------:R-:W-:Y:S01]  /*2000*/  LOP3.LUT R43, R5, 0x70, RZ, 0xfc, !PT ;  /* 0x00000070052b7812 */ /* 0x000fe200078efcff */
[C---:B------:R-:W-:Y:S01]  /*2010*/  IMAD R41, R3.reuse, R41, R46 ;  /* 0x0000002903297224 */ /* 0x040fe200078e022e */
[----:B------:R-:W-:Y:S01]  /*2020*/  ISETP.GT.U32.AND P6, PT, R3, R40, PT ;  /* 0x000000280300720c */ /* 0x000fe20003fc4070 */
[----:B------:R-:W-:Y:S01]  /*2030*/  IMAD.MOV.U32 R36, RZ, RZ, R38 ;  /* 0x000000ffff247224 */ /* 0x000fe200078e0026 */
[----:B------:R-:W-:Y:S01]  /*2040*/  IABS R46, R43 ;  /* 0x0000002b002e7213 */ /* 0x000fe20000000000 */
[----:B------:R-:W-:Y:S01]  /*2050*/  IMAD.HI.U32 R38, R11, R44, RZ ;  /* 0x0000002c0b267227 */ /* 0x000fe200078e00ff */
[----:B------:R-:W-:-:S03]  /*2060*/  LOP3.LUT R47, R5, 0x68, RZ, 0xfc, !PT ;  /* 0x00000068052f7812 */ /* 0x000fc600078efcff */
[--C-:B------:R-:W-:Y:S01]  /*2070*/  @!P2 IMAD.IADD R39, R39, 0x1, -R3.reuse ;  /* 0x000000012727a824 */ /* 0x100fe200078e0a03 */
[----:B------:R-:W-:Y:S01]  /*2080*/  ISETP.GT.U32.AND P2, PT, R3, R41, PT ;  /* 0x000000290300720c */ /* 0x000fe20003f44070 */
[----:B------:R-:W-:Y:S02]  /*2090*/  IMAD.MOV R38, RZ, RZ, -R38 ;  /* 0x000000ffff267224 */ /* 0x000fe400078e0a26 */
[--C-:B------:R-:W-:Y:S01]  /*20a0*/  @!P1 IMAD.IADD R37, R37, 0x1, -R3.reuse ;  /* 0x0000000125259824 */ /* 0x100fe200078e0a03 */
[----:B------:R-:W-:Y:S01]  /*20b0*/  ISETP.GE.AND P1, PT, R45, RZ, PT ;  /* 0x000000ff2d00720c */ /* 0x000fe20003f26270 */
[----:B------:R-:W-:Y:S02]  /*20c0*/  @!P3 IMAD.IADD R42, R42, 0x1, -R3 ;  /* 0x000000012a2ab824 */ /* 0x000fe400078e0a03 */
[C---:B------:R-:W-:Y:S02]  /*20d0*/  IMAD R44, R3.reuse, R38, R44 ;  /* 0x00000026032c7224 */ /* 0x040fe400078e022c */
[----:B------:R-:W-:Y:S01]  /*20e0*/  @!P0 IMAD.MOV R39, RZ, RZ, -R39 ;  /* 0x000000ffff278224 */ /* 0x000fe200078e0a27 */
[C---:B------:R-:W-:Y:S01]  /*20f0*/  ISETP.GT.U32.AND P3, PT, R3.reuse, R42, PT ;  /* 0x0000002a0300720c */ /* 0x040fe20003f64070 */
[--C-:B------:R-:W-:Y:S01]  /*2100*/  @!P6 IMAD.IADD R40, R40, 0x1, -R3.reuse ;  /* 0x000000012828e824 */ /* 0x100fe200078e0a03 */
[----:B------:R-:W-:Y:S01]  /*2110*/  ISETP.GT.U32.AND P0, PT, R3, R44, PT ;  /* 0x0000002c0300720c */ /* 0x000fe20003f04070 */
[----:B------:R-:W-:Y:S01]  /*2120*/  @!P2 IMAD.IADD R41, R41, 0x1, -R3 ;  /* 0x000000012929a824 */ /* 0x000fe200078e0a03 */
[----:B------:R-:W-:Y:S01]  /*2130*/  ISETP.GE.AND P6, PT, R52, RZ, PT ;  /* 0x000000ff3400720c */ /* 0x000fe20003fc6270 */
[----:B------:R-:W-:Y:S01]  /*2140*/  IMAD.MOV.U32 R38, RZ, RZ, R40 ;  /* 0x000000ffff267224 */ /* 0x000fe200078e0028 */
[----:B------:R-:W-:Y:S01]  /*2150*/  IABS R52, R47 ;  /* 0x0000002f00347213 */ /* 0x000fe20000000000 */
[----:B------:R-:W-:Y:S01]  /*2160*/  IMAD.HI.U32 R40, R11, R46, RZ ;  /* 0x0000002e0b287227 */ /* 0x000fe200078e00ff */
[----:B------:R-:W-:-:S03]  /*2170*/  ISETP.GT.U32.AND P2, PT, R3, R41, PT ;  /* 0x000000290300720c */ /* 0x000fc60003f44070 */
[----:B------:R-:W-:Y:S01]  /*2180*/  @!P1 IMAD.MOV R38, RZ, RZ, -R38 ;  /* 0x000000ffff269224 */ /* 0x000fe200078e0a26 */
[----:B------:R-:W-:Y:S01]  /*2190*/  ISETP.GE.AND P1, PT, R43, RZ, PT ;  /* 0x000000ff2b00720c */ /* 0x000fe20003f26270 */
[----:B------:R-:W-:Y:S01]  /*21a0*/  IMAD.MOV R40, RZ, RZ, -R40 ;  /* 0x000000ffff287224 */ /* 0x000fe200078e0a28 */
[----:B------:R-:W-:Y:S01]  /*21b0*/  LOP3.LUT R43, R5, 0x6c, RZ, 0xfc, !PT ;  /* 0x0000006c052b7812 */ /* 0x000fe200078efcff */
[----:B------:R-:W-:Y:S01]  /*21c0*/  @!P4 IMAD.MOV R36, RZ, RZ, -R36 ;  /* 0x000000ffff24c224 */ /* 0x000fe200078e0a24 */
[----:B------:R-:W-:Y:S01]  /*21d0*/  ISETP.GE.AND P4, PT, R48, RZ, PT ;  /* 0x000000ff3000720c */ /* 0x000fe20003f86270 */
[--C-:B------:R-:W-:Y:S01]  /*21e0*/  @!P3 IMAD.IADD R42, R42, 0x1, -R3.reuse ;  /* 0x000000012a2ab824 */ /* 0x100fe200078e0a03 */
[----:B------:R-:W-:Y:S01]  /*21f0*/  IABS R48, R43 ;  /* 0x0000002b00307213 */ /* 0x000fe20000000000 */
[----:B------:R-:W-:Y:S01]  /*2200*/  @!P0 IMAD.IADD R44, R44, 0x1, -R3 ;  /* 0x000000012c2c8824 */ /* 0x000fe200078e0a03 */
[----:B------:R-:W-:Y:S01]  /*2210*/  ISETP.GE.AND P3, PT, R43, RZ, PT ;  /* 0x000000ff2b00720c */ /* 0x000fe20003f66270 */
[----:B------:R-:W-:-:S02]  /*2220*/  IMAD R43, R3, R40, R46 ;  /* 0x00000028032b7224 */ /* 0x000fc400078e022e */
[----:B------:R-:W-:Y:S01]  /*2230*/  @!P2 IMAD.IADD R41, R41, 0x1, -R3 ;  /* 0x000000012929a824 */ /* 0x000fe200078e0a03 */
[----:B------:R-:W-:Y:S01]  /*2240*/  ISETP.GT.U32.AND P0, PT, R3, R44, PT ;  /* 0x0000002c0300720c */ /* 0x000fe20003f04070 */
[----:B------:R-:W-:Y:S01]  /*2250*/  IMAD.HI.U32 R45, R11, R48, RZ ;  /* 0x000000300b2d7227 */ /* 0x000fe200078e00ff */
[----:B------:R-:W-:-:S03]  /*2260*/  ISETP.GT.U32.AND P2, PT, R3, R43, PT ;  /* 0x0000002b0300720c */ /* 0x000fc60003f44070 */
[----:B------:R-:W-:Y:S02]  /*2270*/  IMAD.MOV.U32 R40, RZ, RZ, R42 ;  /* 0x000000ffff287224 */ /* 0x000fe400078e002a */
[----:B------:R-:W-:Y:S02]  /*2280*/  IMAD.MOV R45, RZ, RZ, -R45 ;  /* 0x000000ffff2d7224 */ /* 0x000fe400078e0a2d */
[----:B------:R-:W-:-:S04]  /*2290*/  IMAD.HI.U32 R42, R11, R52, RZ ;  /* 0x000000340b2a7227 */ /* 0x000fc800078e00ff */
[----:B------:R-:W-:Y:S01]  /*22a0*/  @!P5 IMAD.MOV R37, RZ, RZ, -R37 ;  /* 0x000000ffff25d224 */ /* 0x000fe200078e0a25 */
[----:B------:R-:W-:Y:S01]  /*22b0*/  ISETP.GE.AND P5, PT, R49, RZ, PT ;  /* 0x000000ff3100720c */ /* 0x000fe20003fa6270 */
[----:B------:R-:W-:Y:S01]  /*22c0*/  IMAD R46, R3, R45, R48 ;  /* 0x0000002d032e7224 */ /* 0x000fe200078e0230 */
[----:B------:R-:W-:Y:S01]  /*22d0*/  LOP3.LUT R49, R5, 0x64, RZ, 0xfc, !PT ;  /* 0x0000006405317812 */ /* 0x000fe200078efcff */
[----:B------:R-:W-:Y:S02]  /*22e0*/  IMAD.MOV R42, RZ, RZ, -R42 ;  /* 0x000000ffff2a7224 */ /* 0x000fe400078e0a2a */
[--C-:B------:R-:W-:Y:S01]  /*22f0*/  @!P0 IMAD.IADD R44, R44, 0x1, -R3.reuse ;  /* 0x000000012c2c8824 */ /* 0x100fe200078e0a03 */
[----:B------:R-:W-:Y:S01]  /*2300*/  IABS R54, R49 ;  /* 0x0000003100367213 */ /* 0x000fe20000000000 */
[----:B------:R-:W-:Y:S01]  /*2310*/  @!P2 IMAD.IADD R43, R43, 0x1, -R3 ;  /* 0x000000012b2ba824 */ /* 0x000fe200078e0a03 */
[C---:B------:R-:W-:Y:S01]  /*2320*/  ISETP.GT.U32.AND P0, PT, R3.reuse, R46, PT ;  /* 0x0000002e0300720c */ /* 0x040fe20003f04070 */
[----:B------:R-:W-:-:S02]  /*2330*/  IMAD R45, R3, R42, R52 ;  /* 0x0000002a032d7224 */ /* 0x000fc400078e0234 */
[----:B------:R-:W-:Y:S01]  /*2340*/  IMAD.MOV.U32 R42, RZ, RZ, R44 ;  /* 0x000000ffff2a7224 */ /* 0x000fe200078e002c */
[----:B------:R-:W-:Y:S01]  /*2350*/  ISETP.GT.U32.AND P2, PT, R3, R43, PT ;  /* 0x0000002b0300720c */ /* 0x000fe20003f44070 */
[----:B------:R-:W-:Y:S01]  /*2360*/  @!P4 IMAD.MOV R40, RZ, RZ, -R40 ;  /* 0x000000ffff28c224 */ /* 0x000fe200078e0a28 */
[----:B------:R-:W-:Y:S01]  /*2370*/  ISETP.GE.AND P4, PT, R47, RZ, PT ;  /* 0x000000ff2f00720c */ /* 0x000fe20003f86270 */
[----:B------:R-:W-:-:S04]  /*2380*/  IMAD.HI.U32 R47, R11, R54, RZ ;  /* 0x000000360b2f7227 */ /* 0x000fc800078e00ff */
[----:B------:R-:W-:Y:S01]  /*2390*/  @!P6 IMAD.MOV R42, RZ, RZ, -R42 ;  /* 0x000000ffff2ae224 */ /* 0x000fe200078e0a2a */
[C---:B------:R-:W-:Y:S01]  /*23a0*/  ISETP.GT.U32.AND P6, PT, R3.reuse, R45, PT ;  /* 0x0000002d0300720c */ /* 0x040fe20003fc4070 */
[----:B------:R-:W-:Y:S02]  /*23b0*/  IMAD.MOV R47, RZ, RZ, -R47 ;  /* 0x000000ffff2f7224 */ /* 0x000fe400078e0a2f */
[----:B------:R-:W-:Y:S02]  /*23c0*/  @!P0 IMAD.IADD R46, R46, 0x1, -R3 ;  /* 0x000000012e2e8824 */ /* 0x000fe400078e0a03 */
[----:B------:R-:W-:Y:S01]  /*23d0*/  IMAD R48, R3, R47, R54 ;  /* 0x0000002f03307224 */ /* 0x000fe200078e0236 */
[----:B------:R-:W-:Y:S01]  /*23e0*/  IABS R54, R55 ;  /* 0x0000003700367213 */ /* 0x000fe20000000000 */
[----:B------:R-:W-:Y:S01]  /*23f0*/  @!P5 IMAD.MOV R41, RZ, RZ, -R41 ;  /* 0x000000ffff29d224 */ /* 0x000fe200078e0a29 */
[----:B------:R-:W-:Y:S01]  /*2400*/  ISETP.GE.AND P5, PT, R49, RZ, PT ;  /* 0x000000ff3100720c */ /* 0x000fe20003fa6270 */
[----:B------:R-:W-:Y:S01]  /*2410*/  @!P2 IMAD.IADD R43, R43, 0x1, -R3 ;  /* 0x000000012b2ba824 */ /* 0x000fe200078e0a03 */
[----:B------:R-:W-:Y:S01]  /*2420*/  LOP3.LUT R49, R5, 0x60, RZ, 0xfc, !PT ;  /* 0x0000006005317812 */ /* 0x000fe200078efcff */
[----:B------:R-:W-:Y:S01]  /*2430*/  IMAD.HI.U32 R47, R11, R54, RZ ;  /* 0x000000360b2f7227 */ /* 0x000fe200078e00ff */
[----:B------:R-:W-:-:S02]  /*2440*/  ISETP.GT.U32.AND P0, PT, R3, R46, PT ;  /* 0x0000002e0300720c */ /* 0x000fc40003f04070 */
[----:B------:R-:W-:Y:S01]  /*2450*/  ISETP.GT.U32.AND P2, PT, R3, R48, PT ;  /* 0x000000300300720c */ /* 0x000fe20003f44070 */
[----:B------:R-:W-:Y:S01]  /*2460*/  @!P6 IMAD.IADD R45, R45, 0x1, -R3 ;  /* 0x000000012d2de824 */ /* 0x000fe200078e0a03 */
[----:B------:R-:W-:Y:S01]  /*2470*/  IABS R52, R49 ;  /* 0x0000003100347213 */ /* 0x000fe20000000000 */
[----:B------:R-:W-:Y:S02]  /*2480*/  IMAD.MOV R53, RZ, RZ, -R47 ;  /* 0x000000ffff357224 */ /* 0x000fe400078e0a2f */
[----:B------:R-:W-:Y:S01]  /*2490*/  @!P1 IMAD.MOV R43, RZ, RZ, -R43 ;  /* 0x000000ffff2b9224 */ /* 0x000fe200078e0a2b */
[----:B------:R-:W-:Y:S01]  /*24a0*/  ISETP.GT.U32.AND P6, PT, R3, R45, PT ;  /* 0x0000002d0300720c */ /* 0x000fe20003fc4070 */
[----:B------:R-:W-:Y:S01]  /*24b0*/  IMAD.HI.U32 R44, R11, R52, RZ ;  /* 0x000000340b2c7227 */ /* 0x000fe200078e00ff */
[----:B------:R-:W-:-:S03]  /*24c0*/  ISETP.GE.AND P1, PT, R49, RZ, PT ;  /* 0x000000ff3100720c */ /* 0x000fc60003f26270 */
[----:B------:R-:W-:Y:S02]  /*24d0*/  IMAD.MOV R44, RZ, RZ, -R44 ;  /* 0x000000ffff2c7224 */ /* 0x000fe400078e0a2c */
[--C-:B------:R-:W-:Y:S01]  /*24e0*/  @!P0 IMAD.IADD R46, R46, 0x1, -R3.reuse ;  /* 0x000000012e2e8824 */ /* 0x100fe200078e0a03 */
[----:B------:R-:W-:Y:S01]  /*24f0*/  ISETP.GE.AND P0, PT, R55, RZ, PT ;  /* 0x000000ff3700720c */ /* 0x000fe20003f06270 */
[--C-:B------:R-:W-:Y:S01]  /*2500*/  @!P2 IMAD.IADD R48, R48, 0x1, -R3.reuse ;  /* 0x000000013030a824 */ /* 0x100fe200078e0a03 */
[----:B------:R-:W-:Y:S01]  /*2510*/  LOP3.LUT R55, R5, 0x50, RZ, 0xfc, !PT ;  /* 0x0000005005377812 */ /* 0x000fe200078efcff */
[C---:B------:R-:W-:Y:S02]  /*2520*/  IMAD R47, R3.reuse, R44, R52 ;  /* 0x0000002c032f7224 */ /* 0x040fe400078e0234 */
[C---:B------:R-:W-:Y:S01]  /*2530*/  IMAD R52, R3.reuse, R53, R54 ;  /* 0x0000003503347224 */ /* 0x040fe200078e0236 */
[----:B------:R-:W-:Y:S01]  /*2540*/  ISETP.GT.U32.AND P2, PT, R3, R48, PT ;  /* 0x000000300300720c */ /* 0x000fe20003f44070 */
[----:B------:R-:W-:Y:S01]  /*2550*/  IMAD.MOV.U32 R44, RZ, RZ, R46 ;  /* 0x000000ffff2c7224 */ /* 0x000fe200078e002e */
[----:B------:R-:W-:Y:S01]  /*2560*/  LOP3.LUT R46, R5, 0x54, RZ, 0xfc, !PT ;  /* 0x00000054052e7812 */ /* 0x000fe200078efcff */
[----:B------:R-:W-:Y:S01]  /*2570*/  @!P6 IMAD.IADD R45, R45, 0x1, -R3 ;  /* 0x000000012d2de824 */ /* 0x000fe200078e0a03 */
[C---:B------:R-:W-:Y:S01]  /*2580*/  ISETP.GT.U32.AND P6, PT, R3.reuse, R47, PT ;  /* 0x0000002f0300720c */ /* 0x040fe20003fc4070 */
[----:B------:R-:W-:Y:S01]  /*2590*/  @!P3 IMAD.MOV R44, RZ, RZ, -R44 ;  /* 0x000000ffff2cb224 */ /* 0x000fe200078e0a2c */
[----:B------:R-:W-:Y:S01]  /*25a0*/  ISETP.GT.U32.AND P3, PT, R3, R52, PT ;  /* 0x000000340300720c */ /* 0x000fe20003f64070 */
[----:B------:R-:W-:Y:S01]  /*25b0*/  IMAD.HI.U32 R49, R11, R56, RZ ;  /* 0x000000380b317227 */ /* 0x000fe200078e00ff */
[----:B------:R-:W-:-:S03]  /*25c0*/  IABS R58, R55 ;  /* 0x00000037003a7213 */ /* 0x000fc60000000000 */
[----:B------:R-:W-:Y:S02]  /*25d0*/  IMAD.MOV R49, RZ, RZ, -R49 ;  /* 0x000000ffff317224 */ /* 0x000fe400078e0a31 */
[--C-:B------:R-:W-:Y:S02]  /*25e0*/  @!P2 IMAD.IADD R48, R48, 0x1, -R3.reuse ;  /* 0x000000013030a824 */ /* 0x100fe400078e0a03 */
[----:B------:R-:W-:Y:S01]  /*25f0*/  IMAD R54, R3, R49, R56 ;  /* 0x0000003103367224 */ /* 0x000fe200078e0238 */
[----:B------:R-:W-:Y:S01]  /*2600*/  IABS R56, R46 ;  /* 0x0000002e00387213 */ /* 0x000fe20000000000 */
[--C-:B------:R-:W-:Y:S01]  /*2610*/  @!P6 IMAD.IADD R47, R47, 0x1, -R3.reuse ;  /* 0x000000012f2fe824 */ /* 0x100fe200078e0a03 */
[----:B------:R-:W-:Y:S01]  /*2620*/  ISETP.GE.AND P6, PT, R46, RZ, PT ;  /* 0x000000ff2e00720c */ /* 0x000fe20003fc6270 */
[----:B------:R-:W-:Y:S01]  /*2630*/  @!P3 IMAD.IADD R52, R52, 0x1, -R3 ;  /* 0x000000013434b824 */ /* 0x000fe200078e0a03 */
[C---:B------:R-:W-:Y:S01]  /*2640*/  ISETP.GT.U32.AND P2, PT, R3.reuse, R54, PT ;  /* 0x000000360300720c */ /* 0x040fe20003f44070 */
[----:B------:R-:W-:Y:S01]  /*2650*/  IMAD.MOV.U32 R46, RZ, RZ, R48 ;  /* 0x000000ffff2e7224 */ /* 0x000fe200078e0030 */
[----:B------:R-:W-:Y:S01]  /*2660*/  ISETP.GT.U32.AND P3, PT, R3, R47, PT ;  /* 0x0000002f0300720c */ /* 0x000fe20003f64070 */
[----:B------:R-:W-:-:S04]  /*2670*/  IMAD.HI.U32 R49, R11, R56, RZ ;  /* 0x000000380b317227 */ /* 0x000fc800078e00ff */
[----:B------:R-:W-:Y:S01]  /*2680*/  @!P5 IMAD.MOV R46, RZ, RZ, -R46 ;  /* 0x000000ffff2ed224 */ /* 0x000fe200078e0a2e */
[----:B------:R-:W-:Y:S01]  /*2690*/  ISETP.GT.U32.AND P5, PT, R3, R52, PT ;  /* 0x000000340300720c */ /* 0x000fe20003fa4070 */
[----:B------:R-:W-:-:S04]  /*26a0*/  IMAD.HI.U32 R53, R11, R58, RZ ;  /* 0x0000003a0b357227 */ /* 0x000fc800078e00ff */
[----:B------:R-:W-:Y:S02]  /*26b0*/  IMAD.MOV R49, RZ, RZ, -R49 ;  /* 0x000000ffff317224 */ /* 0x000fe400078e0a31 */
[----:B------:R-:W-:Y:S02]  /*26c0*/  IMAD.MOV R53, RZ, RZ, -R53 ;  /* 0x000000ffff357224 */ /* 0x000fe400078e0a35 */
[C---:B------:R-:W-:Y:S02]  /*26d0*/  IMAD R48, R3.reuse, R49, R56 ;  /* 0x0000003103307224 */ /* 0x040fe400078e0238 */
[----:B------:R-:W-:Y:S01]  /*26e0*/  IMAD R56, R3, R53, R58 ;  /* 0x0000003503387224 */ /* 0x000fe200078e023a */
[----:B------:R-:W-:Y:S01]  /*26f0*/  LOP3.LUT R58, R5, 0x44, RZ, 0xfc, !PT ;  /* 0x00000044053a7812 */ /* 0x000fe200078efcff */
[--C-:B------:R-:W-:Y:S01]  /*2700*/  @!P3 IMAD.IADD R47, R47, 0x1, -R3.reuse ;  /* 0x000000012f2fb824 */ /* 0x100fe200078e0a03 */
[C---:B------:R-:W-:Y:S01]  /*2710*/  ISETP.GT.U32.AND P3, PT, R3.reuse, R48, PT ;  /* 0x000000300300720c */ /* 0x040fe20003f64070 */
[----:B------:R-:W-:Y:S01]  /*2720*/  @!P5 IMAD.IADD R52, R52, 0x1, -R3 ;  /* 0x000000013434d824 */ /* 0x000fe200078e0a03 */
[----:B------:R-:W-:Y:S01]  /*2730*/  ISETP.GT.U32.AND P5, PT, R3, R56, PT ;  /* 0x000000380300720c */ /* 0x000fe20003fa4070 */
[----:B------:R-:W-:Y:S01]  /*2740*/  @!P4 IMAD.MOV R45, RZ, RZ, -R45 ;  /* 0x000000ffff2dc224 */ /* 0x000fe200078e0a2d */
[----:B------:R-:W-:Y:S01]  /*2750*/  ISETP.GE.AND P4, PT, R57, RZ, PT ;  /* 0x000000ff3900720c */ /* 0x000fe20003f86270 */
[----:B------:R-:W-:Y:S01]  /*2760*/  @!P2 IMAD.IADD R54, R54, 0x1, -R3 ;  /* 0x000000013636a824 */ /* 0x000fe200078e0a03 */
[----:B------:R-:W-:Y:S01]  /*2770*/  LOP3.LUT R57, R5, 0x4c, RZ, 0xfc, !PT ;  /* 0x0000004c05397812 */ /* 0x000fe200078efcff */
[----:B------:R-:W-:Y:S01]  /*2780*/  @!P0 IMAD.MOV R52, RZ, RZ, -R52 ;  /* 0x000000ffff348224 */ /* 0x000fe200078e0a34 */
[----:B------:R-:W-:Y:S01]  /*2790*/  IABS R66, R58 ;  /* 0x0000003a00427213 */ /* 0x000fe20000000000 */
[----:B------:R-:W-:Y:S01]  /*27a0*/  @!P1 IMAD.MOV R47, RZ, RZ, -R47 ;  /* 0x000000ffff2f9224 */ /* 0x000fe200078e0a2f */
[----:B------:R-:W-:Y:S01]  /*27b0*/  IABS R62, R57 ;  /* 0x00000039003e7213 */ /* 0x000fe20000000000 */
[C---:B------:R-:W-:Y:S01]  /*27c0*/  IMAD R88, R3.reuse, R69, R88 ;  /* 0x0000004503587224 */ /* 0x040fe200078e0258 */
[----:B------:R-:W-:Y:S01]  /*27d0*/  ISETP.GT.U32.AND P2, PT, R3, R54, PT ;  /* 0x000000360300720c */ /* 0x000fe20003f44070 */
[----:B------:R-:W-:Y:S01]  /*27e0*/  @!P3 IMAD.IADD R48, R48, 0x1, -R3 ;  /* 0x000000013030b824 */ /* 0x000fe200078e0a03 */
[----:B------:R-:W-:Y:S01]  /*27f0*/  ISETP.GE.AND P1, PT, R57, RZ, PT ;  /* 0x000000ff3900720c */ /* 0x000fe20003f26270 */
[----:B------:R-:W-:Y:S01]  /*2800*/  IMAD.HI.U32 R49, R11, R62, RZ ;  /* 0x0000003e0b317227 */ /* 0x000fe200078e00ff */
[----:B------:R-:W-:-:S02]  /*2810*/  LOP3.LUT R57, R5, 0x38, RZ, 0xfc, !PT ;  /* 0x0000003805397812 */ /* 0x000fc400078efcff */
[----:B------:R-:W-:Y:S01]  /*2820*/  ISETP.GT.U32.AND P3, PT, R3, R48, PT ;  /* 0x000000300300720c */ /* 0x000fe20003f64070 */
[----:B------:R-:W-:Y:S01]  /*2830*/  @!P5 IMAD.IADD R56, R56, 0x1, -R3 ;  /* 0x000000013838d824 */ /* 0x000fe200078e0a03 */
[----:B------:R-:W-:Y:S01]  /*2840*/  IABS R72, R57 ;  /* 0x0000003900487213 */ /* 0x000fe20000000000 */
[----:B------:R-:W-:Y:S01]  /*2850*/  IMAD.MOV R53, RZ, RZ, -R49 ;  /* 0x000000ffff357224 */ /* 0x000fe200078e0a31 */
[----:B------:R-:W-:Y:S01]  /*2860*/  LOP3.LUT R69, R5, 0xc, RZ, 0xfc, !PT ;  /* 0x0000000c05457812 */ /* 0x000fe200078efcff */
[----:B------:R-:W-:Y:S01]  /*2870*/  IMAD.HI.U32 R49, R11, R64, RZ ;  /* 0x000000400b317227 */ /* 0x000fe200078e00ff */
[----:B------:R-:W-:-:S03]  /*2880*/  ISETP.GT.U32.AND P5, PT, R3, R56, PT ;  /* 0x000000380300720c */ /* 0x000fc60003fa4070 */
[----:B------:R-:W-:Y:S02]  /*2890*/  IMAD.MOV R49, RZ, RZ, -R49 ;  /* 0x000000ffff317224 */ /* 0x000fe400078e0a31 */
[----:B------:R-:W-:Y:S01]  /*28a0*/  @!P2 IMAD.IADD R54, R54, 0x1, -R3 ;  /* 0x000000013636a824 */ /* 0x000fe200078e0a03 */
[----:B------:R-:W-:Y:S01]  /*28b0*/  ISETP.GE.AND P2, PT, R55, RZ, PT ;  /* 0x000000ff3700720c */ /* 0x000fe20003f46270 */
[----:B------:R-:W-:Y:S01]  /*28c0*/  IMAD R62, R3, R53, R62 ;  /* 0x00000035033e7224 */ /* 0x000fe200078e023e */
[----:B------:R-:W-:Y:S01]  /*28d0*/  LOP3.LUT R55, R5, 0x3c, RZ, 0xfc, !PT ;  /* 0x0000003c05377812 */ /* 0x000fe200078efcff */
[----:B------:R-:W-:Y:S01]  /*28e0*/  IMAD R64, R3, R49, R64 ;  /* 0x0000003103407224 */ /* 0x000fe200078e0240 */
[----:B------:R-:W-:Y:S01]  /*28f0*/  LOP3.LUT R49, R5, 0x40, RZ, 0xfc, !PT ;  /* 0x0000004005317812 */ /* 0x000fe200078efcff */
[----:B------:R-:W-:Y:S01]  /*2900*/  IMAD.HI.U32 R53, R11, R66, RZ ;  /* 0x000000420b357227 */ /* 0x000fe200078e00ff */
[----:B------:R-:W-:Y:S02]  /*2910*/  IABS R70, R55 ;  /* 0x0000003700467213 */ /* 0x000fe40000000000 */
[----:B------:R-:W-:Y:S01]  /*2920*/  IABS R68, R49 ;  /* 0x0000003100447213 */ /* 0x000fe20000000000 */
[----:B------:R-:W-:Y:S01]  /*2930*/  IMAD.MOV R53, RZ, RZ, -R53 ;  /* 0x000000ffff357224 */ /* 0x000fe200078e0a35 */
[C---:B------:R-:W-:Y:S01]  /*2940*/  ISETP.GT.U32.AND P0, PT, R3.reuse, R62, PT ;  /* 0x0000003e0300720c */ /* 0x040fe20003f04070 */
[--C-:B------:R-:W-:Y:S01]  /*2950*/  @!P3 IMAD.IADD R48, R48, 0x1, -R3.reuse ;  /* 0x000000013030b824 */ /* 0x100fe200078e0a03 */
[----:B------:R-:W-:Y:S01]  /*2960*/  ISETP.GE.AND P3, PT, R58, RZ, PT ;  /* 0x000000ff3a00720c */ /* 0x000fe20003f66270 */
[----:B------:R-:W-:Y:S01]  /*2970*/  @!P5 IMAD.IADD R56, R56, 0x1, -R3 ;  /* 0x000000013838d824 */ /* 0x000fe200078e0a03 */
[C---:B------:R-:W-:Y:S01]  /*2980*/  ISETP.GT.U32.AND P5, PT, R3.reuse, R64, PT ;  /* 0x000000400300720c */ /* 0x040fe20003fa4070 */
[----:B------:R-:W-:-:S02]  /*2990*/  IMAD R66, R3, R53, R66 ;  /* 0x0000003503427224 */ /* 0x000fc400078e0242 */
[----:B------:R-:W-:Y:S02]  /*29a0*/  IMAD.MOV.U32 R58, RZ, RZ, R48 ;  /* 0x000000ffff3a7224 */ /* 0x000fe400078e0030 */
[----:B------:R-:W-:Y:S02]  /*29b0*/  IMAD.MOV.U32 R60, RZ, RZ, R56 ;  /* 0x000000ffff3c7224 */ /* 0x000fe400078e0038 */
[----:B------:R-:W-:-:S04]  /*29c0*/  IMAD.HI.U32 R48, R11, R68, RZ ;  /* 0x000000440b307227 */ /* 0x000fc800078e00ff */
[----:B------:R-:W-:Y:S01]  /*29d0*/  @!P2 IMAD.MOV R60, RZ, RZ, -R60 ;  /* 0x000000ffff3ca224 */ /* 0x000fe200078e0a3c */
[----:B------:R-:W-:Y:S01]  /*29e0*/  ISETP.GT.U32.AND P2, PT, R3, R66, PT ;  /* 0x000000420300720c */ /* 0x000fe20003f44070 */
[----:B------:R-:W-:Y:S02]  /*29f0*/  IMAD.MOV R56, RZ, RZ, -R48 ;  /* 0x000000ffff387224 */ /* 0x000fe400078e0a30 */
[----:B------:R-:W-:-:S04]  /*2a00*/  IMAD.HI.U32 R48, R11, R70, RZ ;  /* 0x000000460b307227 */ /* 0x000fc800078e00ff */
[----:B------:R-:W-:Y:S02]  /*2a10*/  IMAD.MOV R48, RZ, RZ, -R48 ;  /* 0x000000ffff307224 */ /* 0x000fe400078e0a30 */
[C---:B------:R-:W-:Y:S02]  /*2a20*/  IMAD R56, R3.reuse, R56, R68 ;  /* 0x0000003803387224 */ /* 0x040fe400078e0244 */
[C---:B------:R-:W-:Y:S02]  /*2a30*/  IMAD R68, R3.reuse, R48, R70 ;  /* 0x0000003003447224 */ /* 0x040fe400078e0246 */
[--C-:B------:R-:W-:Y:S02]  /*2a40*/  @!P2 IMAD.IADD R66, R66, 0x1, -R3.reuse ;  /* 0x000000014242a824 */ /* 0x100fe400078e0a03 */
[----:B------:R-:W-:Y:S01]  /*2a50*/  @!P0 IMAD.IADD R62, R62, 0x1, -R3 ;  /* 0x000000013e3e8824 */ /* 0x000fe200078e0a03 */
[----:B------:R-:W-:Y:S01]  /*2a60*/  ISETP.GT.U32.AND P2, PT, R3, R68, PT ;  /* 0x000000440300720c */ /* 0x000fe20003f44070 */
[----:B------:R-:W-:Y:S01]  /*2a70*/  IMAD.HI.U32 R53, R11, R74, RZ ;  /* 0x0000004a0b357227 */ /* 0x000fe200078e00ff */
[----:B------:R-:W-:-:S03]  /*2a80*/  ISETP.GE.AND P0, PT, R49, RZ, PT ;  /* 0x000000ff3100720c */ /* 0x000fc60003f06270 */
[----:B------:R-:W-:-:S04]  /*2a90*/  IMAD.HI.U32 R49, R11, R72, RZ ;  /* 0x000000480b317227 */ /* 0x000fc800078e00ff */
[----:B------:R-:W-:Y:S02]  /*2aa0*/  IMAD.MOV R49, RZ, RZ, -R49 ;  /* 0x000000ffff317224 */ /* 0x000fe400078e0a31 */
[----:B------:R-:W-:Y:S02]  /*2ab0*/  IMAD.MOV R53, RZ, RZ, -R53 ;  /* 0x000000ffff357224 */ /* 0x000fe400078e0a35 */
[C---:B------:R-:W-:Y:S02]  /*2ac0*/  IMAD R70, R3.reuse, R49, R72 ;  /* 0x0000003103467224 */ /* 0x040fe400078e0248 */
[----:B------:R-:W-:Y:S01]  /*2ad0*/  IMAD R72, R3, R53, R74 ;  /* 0x0000003503487224 */ /* 0x000fe200078e024a */
[----:B------:R-:W-:Y:S01]  /*2ae0*/  IABS R74, R67 ;  /* 0x00000043004a7213 */ /* 0x000fe20000000000 */
[--C-:B------:R-:W-:Y:S01]  /*2af0*/  @!P2 IMAD.IADD R68, R68, 0x1, -R3.reuse ;  /* 0x000000014444a824 */ /* 0x100fe200078e0a03 */
[----:B------:R-:W-:Y:S01]  /*2b00*/  LOP3.LUT R53, R5, 0x2c, RZ, 0xfc, !PT ;  /* 0x0000002c05357812 */ /* 0x000fe200078efcff */
[----:B------:R-:W-:Y:S01]  /*2b10*/  @!P6 IMAD.MOV R58, RZ, RZ, -R58 ;  /* 0x000000ffff3ae224 */ /* 0x000fe200078e0a3a */
[----:B------:R-:W-:Y:S01]  /*2b20*/  ISETP.GT.U32.AND P6, PT, R3, R62, PT ;  /* 0x0000003e0300720c */ /* 0x000fe20003fc4070 */
[----:B------:R-:W-:Y:S01]  /*2b30*/  IMAD.HI.U32 R48, R11, R74, RZ ;  /* 0x0000004a0b307227 */ /* 0x000fe200078e00ff */
[----:B------:R-:W-:Y:S01]  /*2b40*/  ISETP.GT.U32.AND P2, PT, R3, R68, PT ;  /* 0x000000440300720c */ /* 0x000fe20003f44070 */
[----:B------:R-:W0:Y:S01]  /*2b50*/  I2F.RP R49, R75 ;  /* 0x0000004b00317306 */ /* 0x000e220000209400 */
[----:B------:R-:W-:Y:S01]  /*2b60*/  IABS R76, R53 ;  /* 0x00000035004c7213 */ /* 0x000fe20000000000 */
[----:B------:R-:W-:-:S02]  /*2b70*/  @!P5 IMAD.IADD R64, R64, 0x1, -R3 ;  /* 0x000000014040d824 */ /* 0x000fc400078e0a03 */
[----:B------:R-:W-:Y:S02]  /*2b80*/  IMAD.MOV R48, RZ, RZ, -R48 ;  /* 0x000000ffff307224 */ /* 0x000fe400078e0a30 */
[----:B------:R-:W-:Y:S01]  /*2b90*/  @!P4 IMAD.MOV R54, RZ, RZ, -R54 ;  /* 0x000000ffff36c224 */ /* 0x000fe200078e0a36 */
[C---:B------:R-:W-:Y:S01]  /*2ba0*/  ISETP.GT.U32.AND P5, PT, R3.reuse, R64, PT ;  /* 0x000000400300720c */ /* 0x040fe20003fa4070 */
[----:B------:R-:W-:Y:S01]  /*2bb0*/  IMAD R74, R3, R48, R74 ;  /* 0x00000030034a7224 */ /* 0x000fe200078e024a */
[----:B------:R-:W-:Y:S01]  /*2bc0*/  ISETP.GE.AND P4, PT, R59, RZ, PT ;  /* 0x000000ff3b00720c */ /* 0x000fe20003f86270 */
[--C-:B------:R-:W-:Y:S01]  /*2bd0*/  @!P6 IMAD.IADD R62, R62, 0x1, -R3.reuse ;  /* 0x000000013e3ee824 */ /* 0x100fe200078e0a03 */
[C---:B------:R-:W-:Y:S01]  /*2be0*/  ISETP.GT.U32.AND P6, PT, R3.reuse, R56, PT ;  /* 0x000000380300720c */ /* 0x040fe20003fc4070 */
[--C-:B------:R-:W-:Y:S01]  /*2bf0*/  @!P2 IMAD.IADD R68, R68, 0x1, -R3.reuse ;  /* 0x000000014444a824 */ /* 0x100fe200078e0a03 */
[C---:B------:R-:W-:Y:S01]  /*2c00*/  ISETP.GT.U32.AND P2, PT, R3.reuse, R74, PT ;  /* 0x0000004a0300720c */ /* 0x040fe20003f44070 */
[----:B------:R-:W-:Y:S01]  /*2c10*/  @!P1 IMAD.MOV R62, RZ, RZ, -R62 ;  /* 0x000000ffff3e9224 */ /* 0x000fe200078e0a3e */
[----:B------:R-:W-:Y:S01]  /*2c20*/  ISETP.GT.U32.AND P1, PT, R3, R66, PT ;  /* 0x000000420300720c */ /* 0x000fe20003f24070 */
[----:B------:R-:W-:Y:S01]  /*2c30*/  IMAD.HI.U32 R48, R11, R76, RZ ;  /* 0x0000004c0b307227 */ /* 0x000fe200078e00ff */
[----:B------:R-:W-:Y:S01]  /*2c40*/  LOP3.LUT R59, R5, 0x20, RZ, 0xfc, !PT ;  /* 0x00000020053b7812 */ /* 0x000fe200078efcff */
[----:B0-----:R-:W0:Y:S02]  /*2c50*/  MUFU.RCP R49, R49 ;  /* 0x0000003100317308 */ /* 0x001e240000001000 */
[--C-:B------:R-:W-:Y:S01]  /*2c60*/  @!P5 IMAD.IADD R64, R64, 0x1, -R3.reuse ;  /* 0x000000014040d824 */ /* 0x100fe200078e0a03 */
[----:B------:R-:W-:Y:S01]  /*2c70*/  ISETP.GE.AND P5, PT, R55, RZ, PT ;  /* 0x000000ff3700720c */ /* 0x000fe20003fa6270 */
[----:B------:R-:W-:Y:S01]  /*2c80*/  IMAD.MOV R48, RZ, RZ, -R48 ;  /* 0x000000ffff307224 */ /* 0x000fe200078e0a30 */
[----:B------:R-:W-:Y:S01]  /*2c90*/  LOP3.LUT R55, R5, 0x28, RZ, 0xfc, !PT ;  /* 0x0000002805377812 */ /* 0x000fe200078efcff */
[--C-:B------:R-:W-:Y:S01]  /*2ca0*/  @!P6 IMAD.IADD R56, R56, 0x1, -R3.reuse ;  /* 0x000000013838e824 */ /* 0x100fe200078e0a03 */
[----:B------:R-:W-:Y:S01]  /*2cb0*/  IABS R82, R59 ;  /* 0x0000003b00527213 */ /* 0x000fe20000000000 */
[--C-:B------:R-:W-:Y:S01]  /*2cc0*/  @!P2 IMAD.IADD R74, R74, 0x1, -R3.reuse ;  /* 0x000000014a4aa824 */ /* 0x100fe200078e0a03 */
[----:B------:R-:W-:Y:S01]  /*2cd0*/  IABS R78, R55 ;  /* 0x00000037004e7213 */ /* 0x000fe20000000000 */
[C---:B------:R-:W-:Y:S01]  /*2ce0*/  IMAD R76, R3.reuse, R48, R76 ;  /* 0x00000030034c7224 */ /* 0x040fe200078e024c */
[C---:B------:R-:W-:Y:S01]  /*2cf0*/  ISETP.GT.U32.AND P6, PT, R3.reuse, R56, PT ;  /* 0x000000380300720c */ /* 0x040fe20003fc4070 */
[----:B------:R-:W-:Y:S01]  /*2d00*/  @!P1 IMAD.IADD R66, R66, 0x1, -R3 ;  /* 0x0000000142429824 */ /* 0x000fe200078e0a03 */
[----:B------:R-:W-:Y:S01]  /*2d10*/  ISETP.GT.U32.AND P2, PT, R3, R74, PT ;  /* 0x0000004a0300720c */ /* 0x000fe20003f44070 */
[----:B------:R-:W-:Y:S01]  /*2d20*/  IMAD.HI.U32 R48, R11, R78, RZ ;  /* 0x0000004e0b307227 */ /* 0x000fe200078e00ff */
[----:B------:R-:W-:-:S02]  /*2d30*/  ISETP.GE.AND P1, PT, R57, RZ, PT ;  /* 0x000000ff3900720c */ /* 0x000fc40003f26270 */
[----:B------:R-:W-:Y:S01]  /*2d40*/  LOP3.LUT R57, R5, 0x24, RZ, 0xfc, !PT ;  /* 0x0000002405397812 */ /* 0x000fe200078efcff */
[----:B------:R-:W-:Y:S02]  /*2d50*/  IMAD.MOV R63, RZ, RZ, -R48 ;  /* 0x000000ffff3f7224 */ /* 0x000fe400078e0a30 */
[----:B------:R-:W-:Y:S01]  /*2d60*/  @!P4 IMAD.MOV R64, RZ, RZ, -R64 ;  /* 0x000000ffff40c224 */ /* 0x000fe200078e0a40 */
[C---:B------:R-:W-:Y:S01]  /*2d70*/  ISETP.GT.U32.AND P4, PT, R3.reuse, R70, PT ;  /* 0x000000460300720c */ /* 0x040fe20003f84070 */
[C---:B------:R-:W-:Y:S01]  /*2d80*/  IMAD R78, R3.reuse, R63, R78 ;  /* 0x0000003f034e7224 */ /* 0x040fe200078e024e */
[----:B------:R-:W-:Y:S01]  /*2d90*/  IABS R80, R57 ;  /* 0x0000003900507213 */ /* 0x000fe20000000000 */
[--C-:B------:R-:W-:Y:S01]  /*2da0*/  @!P6 IMAD.IADD R56, R56, 0x1, -R3.reuse ;  /* 0x000000013838e824 */ /* 0x100fe200078e0a03 */
[C---:B------:R-:W-:Y:S01]  /*2db0*/  ISETP.GT.U32.AND P6, PT, R3.reuse, R72, PT ;  /* 0x000000480300720c */ /* 0x040fe20003fc4070 */
[----:B------:R-:W-:Y:S01]  /*2dc0*/  @!P2 IMAD.IADD R74, R74, 0x1, -R3 ;  /* 0x000000014a4aa824 */ /* 0x000fe200078e0a03 */
[----:B------:R-:W-:Y:S01]  /*2dd0*/  ISETP.GT.U32.AND P2, PT, R3, R78, PT ;  /* 0x0000004e0300720c */ /* 0x000fe20003f44070 */
[----:B------:R-:W-:-:S04]  /*2de0*/  IMAD.HI.U32 R48, R11, R80, RZ ;  /* 0x000000500b307227 */ /* 0x000fc800078e00ff */
[----:B------:R-:W-:Y:S02]  /*2df0*/  IMAD.MOV R48, RZ, RZ, -R48 ;  /* 0x000000ffff307224 */ /* 0x000fe400078e0a30 */
[----:B------:R-:W-:Y:S02]  /*2e00*/  @!P4 IMAD.IADD R70, R70, 0x1, -R3 ;  /* 0x000000014646c824 */ /* 0x000fe400078e0a03 */
[----:B------:R-:W-:Y:S02]  /*2e10*/  IMAD R80, R3, R48, R80 ;  /* 0x0000003003507224 */ /* 0x000fe400078e0250 */
[----:B------:R-:W-:Y:S01]  /*2e20*/  IMAD.HI.U32 R61, R11, R82, RZ ;  /* 0x000000520b3d7227 */ /* 0x000fe200078e00ff */
[----:B------:R-:W-:-:S03]  /*2e30*/  ISETP.GT.U32.AND P4, PT, R3, R70, PT ;  /* 0x000000460300720c */ /* 0x000fc60003f84070 */
[--C-:B------:R-:W-:Y:S01]  /*2e40*/  @!P2 IMAD.IADD R78, R78, 0x1, -R3.reuse ;  /* 0x000000014e4ea824 */ /* 0x100fe200078e0a03 */
[----:B------:R-:W-:Y:S01]  /*2e50*/  ISETP.GT.U32.AND P2, PT, R3, R80, PT ;  /* 0x000000500300720c */ /* 0x000fe20003f44070 */
[----:B------:R-:W-:Y:S02]  /*2e60*/  @!P6 IMAD.IADD R72, R72, 0x1, -R3 ;  /* 0x000000014848e824 */ /* 0x000fe400078e0a03 */
[----:B------:R-:W-:Y:S02]  /*2e70*/  IMAD.MOV R61, RZ, RZ, -R61 ;  /* 0x000000ffff3d7224 */ /* 0x000fe400078e0a3d */
[----:B0-----:R-:W-:Y:S01]  /*2e80*/  VIADD R49, R49, 0xffffffe ;  /* 0x0ffffffe31317836 */ /* 0x001fe20000000000 */
[C---:B------:R-:W-:Y:S01]  /*2e90*/  ISETP.GT.U32.AND P6, PT, R3.reuse, R72, PT ;  /* 0x000000480300720c */ /* 0x040fe20003fc4070 */
[----:B------:R-:W-:Y:S01]  /*2ea0*/  IMAD R82, R3, R61, R82 ;  /* 0x0000003d03527224 */ /* 0x000fe200078e0252 */
[----:B------:R-:W-:Y:S01]  /*2eb0*/  LOP3.LUT R61, R5, 0x1c, RZ, 0xfc, !PT ;  /* 0x0000001c053d7812 */ /* 0x000fe200078efcff */
[--C-:B------:R-:W-:Y:S01]  /*2ec0*/  @!P4 IMAD.IADD R70, R70, 0x1, -R3.reuse ;  /* 0x000000014646c824 */ /* 0x100fe200078e0a03 */
[C---:B------:R-:W-:Y:S01]  /*2ed0*/  ISETP.GT.U32.AND P4, PT, R3.reuse, R76, PT ;  /* 0x0000004c0300720c */ /* 0x040fe20003f84070 */
[----:B------:R-:W0:Y:S01]  /*2ee0*/  F2I.FTZ.U32.TRUNC.NTZ R49, R49 ;  /* 0x0000003100317305 */ /* 0x000e22000021f000 */
[----:B------:R-:W-:Y:S01]  /*2ef0*/  IABS R84, R61 ;  /* 0x0000003d00547213 */ /* 0x000fe20000000000 */
[----:B------:R-:W-:Y:S01]  /*2f00*/  @!P2 IMAD.IADD R80, R80, 0x1, -R3 ;  /* 0x000000015050a824 */ /* 0x000fe200078e0a03 */
[----:B------:R-:W-:Y:S01]  /*2f10*/  ISETP.GT.U32.AND P2, PT, R3, R82, PT ;  /* 0x000000520300720c */ /* 0x000fe20003f44070 */
[----:B------:R-:W-:-:S02]  /*2f20*/  IMAD.MOV.U32 R48, RZ, RZ, RZ ;  /* 0x000000ffff307224 */ /* 0x000fc400078e00ff */
[----:B------:R-:W-:-:S04]  /*2f30*/  IMAD.HI.U32 R63, R11, R84, RZ ;  /* 0x000000540b3f7227 */ /* 0x000fc800078e00ff */
[----:B------:R-:W-:Y:S01]  /*2f40*/  @!P6 IMAD.IADD R72, R72, 0x1, -R3 ;  /* 0x000000014848e824 */ /* 0x000fe200078e0a03 */
[----:B------:R-:W-:Y:S01]  /*2f50*/  ISETP.GE.AND P6, PT, R65, RZ, PT ;  /* 0x000000ff4100720c */ /* 0x000fe20003fc6270 */
[----:B------:R-:W-:Y:S01]  /*2f60*/  IMAD.MOV R63, RZ, RZ, -R63 ;  /* 0x000000ffff3f7224 */ /* 0x000fe200078e0a3f */
[----:B------:R-:W-:Y:S01]  /*2f70*/  LOP3.LUT R65, R5, 0x18, RZ, 0xfc, !PT ;  /* 0x0000001805417812 */ /* 0x000fe200078efcff */
[--C-:B------:R-:W-:Y:S01]  /*2f80*/  @!P4 IMAD.IADD R76, R76, 0x1, -R3.reuse ;  /* 0x000000014c4cc824 */ /* 0x100fe200078e0a03 */
[----:B------:R-:W-:Y:S01]  /*2f90*/  ISETP.GE.AND P4, PT, R67, RZ, PT ;  /* 0x000000ff4300720c */ /* 0x000fe20003f86270 */
[C---:B------:R-:W-:Y:S01]  /*2fa0*/  IMAD R84, R3.reuse, R63, R84 ;  /* 0x0000003f03547224 */ /* 0x040fe200078e0254 */
[----:B------:R-:W-:Y:S01]  /*2fb0*/  IABS R86, R65 ;  /* 0x0000004100567213 */ /* 0x000fe20000000000 */
[----:B------:R-:W-:Y:S02]  /*2fc0*/  @!P2 IMAD.IADD R82, R82, 0x1, -R3 ;  /* 0x000000015252a824 */ /* 0x000fe400078e0a03 */
[----:B0-----:R-:W-:Y:S01]  /*2fd0*/  IMAD.MOV R92, RZ, RZ, -R49 ;  /* 0x000000ffff5c7224 */ /* 0x001fe200078e0a31 */
[----:B------:R-:W-:Y:S01]  /*2fe0*/  ISETP.GT.U32.AND P2, PT, R3, R84, PT ;  /* 0x000000540300720c */ /* 0x000fe20003f44070 */
[----:B------:R-:W-:-:S04]  /*2ff0*/  IMAD.HI.U32 R67, R11, R86, RZ ;  /* 0x000000560b437227 */ /* 0x000fc800078e00ff */
[----:B------:R-:W-:Y:S02]  /*3000*/  IMAD.MOV R73, RZ, RZ, -R67 ;  /* 0x000000ffff497224 */ /* 0x000fe400078e0a43 */
[----:B------:R-:W-:Y:S01]  /*3010*/  IMAD R77, R92, R75, RZ ;  /* 0x0000004b5c4d7224 */ /* 0x000fe200078e02ff */
[----:B------:R-:W-:Y:S01]  /*3020*/  IABS R92, R69 ;  /* 0x00000045005c7213 */ /* 0x000fe20000000000 */
[----:B------:R-:W-:Y:S01]  /*3030*/  IMAD R86, R3, R73, R86 ;  /* 0x0000004903567224 */ /* 0x000fe200078e0256 */
[----:B------:R-:W-:Y:S01]  /*3040*/  LOP3.LUT R73, R5, 0x4, RZ, 0xfc, !PT ;  /* 0x0000000405497812 */ /* 0x000fe200078efcff */
[----:B------:R-:W-:-:S03]  /*3050*/  IMAD.HI.U32 R71, R11, R90, RZ ;  /* 0x0000005a0b477227 */ /* 0x000fc600078e00ff */
[----:B------:R-:W-:Y:S01]  /*3060*/  IABS R96, R73 ;  /* 0x0000004900607213 */ /* 0x000fe20000000000 */
[----:B------:R-:W-:Y:S01]  /*3070*/  @!P2 IMAD.IADD R84, R84, 0x1, -R3 ;  /* 0x000000015454a824 */ /* 0x000fe200078e0a03 */
[----:B------:R-:W-:Y:S01]  /*3080*/  ISETP.GT.U32.AND P2, PT, R3, R86, PT ;  /* 0x000000560300720c */ /* 0x000fe20003f44070 */
[----:B------:R-:W-:-:S04]  /*3090*/  IMAD.HI.U32 R67, R49, R77, R48 ;  /* 0x0000004d31437227 */ /* 0x000fc800078e0030 */
[----:B------:R-:W-:-:S04]  /*30a0*/  IMAD.HI.U32 R48, R11, R92, RZ ;  /* 0x0000005c0b307227 */ /* 0x000fc800078e00ff */
[----:B------:R-:W-:Y:S02]  /*30b0*/  IMAD.MOV R71, RZ, RZ, -R71 ;  /* 0x000000ffff477224 */ /* 0x000fe400078e0a47 */
[----:B------:R-:W-:Y:S02]  /*30c0*/  IMAD.MOV R48, RZ, RZ, -R48 ;  /* 0x000000ffff307224 */ /* 0x000fe400078e0a30 */
[----:B------:R-:W-:Y:S01]  /*30d0*/  IMAD R90, R3, R71, R90 ;  /* 0x00000047035a7224 */ /* 0x000fe200078e025a */
[----:B------:R-:W-:Y:S01]  /*30e0*/  LOP3.LUT R71, R5, 0x8, RZ, 0xfc, !PT ;  /* 0x0000000805477812 */ /* 0x000fe200078efcff */
[C---:B------:R-:W-:Y:S02]  /*30f0*/  IMAD R92, R3.reuse, R48, R92 ;  /* 0x00000030035c7224 */ /* 0x040fe400078e025c */
[----:B------:R-:W-:Y:S01]  /*3100*/  IMAD.MOV.U32 R48, RZ, RZ, R56 ;  /* 0x000000ffff307224 */ /* 0x000fe200078e0038 */
[----:B------:R-:W-:Y:S01]  /*3110*/  IABS R94, R71 ;  /* 0x00000047005e7213 */ /* 0x000fe20000000000 */
[----:B------:R-:W-:Y:S01]  /*3120*/  @!P2 IMAD.IADD R86, R86, 0x1, -R3 ;  /* 0x000000015656a824 */ /* 0x000fe200078e0a03 */
[C---:B------:R-:W-:Y:S01]  /*3130*/  ISETP.GT.U32.AND P2, PT, R3.reuse, R76, PT ;  /* 0x0000004c0300720c */ /* 0x040fe20003f44070 */
[----:B------:R-:W-:Y:S01]  /*3140*/  @!P3 IMAD.MOV R66, RZ, RZ, -R66 ;  /* 0x000000ffff42b224 */ /* 0x000fe200078e0a42 */
[C---:B------:R-:W-:Y:S01]  /*3150*/  ISETP.GT.U32.AND P3, PT, R3.reuse, R80, PT ;  /* 0x000000500300720c */ /* 0x040fe20003f64070 */
[----:B------:R-:W-:Y:S01]  /*3160*/  @!P0 IMAD.MOV R48, RZ, RZ, -R48 ;  /* 0x000000ffff308224 */ /* 0x000fe200078e0a30 */
[C---:B------:R-:W-:Y:S01]  /*3170*/  ISETP.GT.U32.AND P0, PT, R3.reuse, R78, PT ;  /* 0x0000004e0300720c */ /* 0x040fe20003f04070 */
[----:B------:R-:W-:Y:S01]  /*3180*/  @!P1 IMAD.MOV R70, RZ, RZ, -R70 ;  /* 0x000000ffff469224 */ /* 0x000fe200078e0a46 */
[----:B------:R-:W-:Y:S01]  /*3190*/  ISETP.GT.U32.AND P1, PT, R3, R82, PT ;  /* 0x000000520300720c */ /* 0x000fe20003f24070 */
[----:B------:R-:W-:-:S04]  /*31a0*/  IMAD.HI.U32 R49, R11, R94, RZ ;  /* 0x0000005e0b317227 */ /* 0x000fc800078e00ff */
[----:B------:R-:W-:-:S04]  /*31b0*/  IMAD.HI.U32 R63, R11, R96, RZ ;  /* 0x000000600b3f7227 */ /* 0x000fc800078e00ff */
[----:B------:R-:W-:Y:S02]  /*31c0*/  IMAD.MOV R49, RZ, RZ, -R49 ;  /* 0x000000ffff317224 */ /* 0x000fe400078e0a31 */
[----:B------:R-:W-:Y:S02]  /*31d0*/  IMAD.MOV R63, RZ, RZ, -R63 ;  /* 0x000000ffff3f7224 */ /* 0x000fe400078e0a3f */
[C---:B------:R-:W-:Y:S02]  /*31e0*/  IMAD R94, R3.reuse, R49, R94 ;  /* 0x00000031035e7224 */ /* 0x040fe400078e025e */
[C---:B------:R-:W-:Y:S02]  /*31f0*/  IMAD R96, R3.reuse, R63, R96 ;  /* 0x0000003f03607224 */ /* 0x040fe400078e0260 */
[----:B------:R-:W-:Y:S01]  /*3200*/  @!P6 IMAD.MOV R72, RZ, RZ, -R72 ;  /* 0x000000ffff48e224 */ /* 0x000fe200078e0a48 */
[C---:B------:R-:W-:Y:S01]  /*3210*/  ISETP.GT.U32.AND P6, PT, R3.reuse, R84, PT ;  /* 0x000000540300720c */ /* 0x040fe20003fc4070 */
[----:B------:R-:W-:Y:S01]  /*3220*/  @!P2 IMAD.IADD R76, R76, 0x1, -R3 ;  /* 0x000000014c4ca824 */ /* 0x000fe200078e0a03 */
[----:B------:R-:W-:Y:S01]  /*3230*/  ISETP.GT.U32.AND P2, PT, R3, R90, PT ;  /* 0x0000005a0300720c */ /* 0x000fe20003f44070 */
[----:B------:R-:W-:-:S04]  /*3240*/  IMAD.HI.U32 R11, R11, R98, RZ ;  /* 0x000000620b0b7227 */ /* 0x000fc800078e00ff */
[----:B------:R-:W-:Y:S01]  /*3250*/  @!P5 IMAD.MOV R68, RZ, RZ, -R68 ;  /* 0x000000ffff44d224 */ /* 0x000fe200078e0a44 */
[C---:B------:R-:W-:Y:S01]  /*3260*/  ISETP.GT.U32.AND P5, PT, R3.reuse, R86, PT ;  /* 0x000000560300720c */ /* 0x040fe20003fa4070 */
[--C-:B------:R-:W-:Y:S01]  /*3270*/  @!P0 IMAD.IADD R78, R78, 0x1, -R3.reuse ;  /* 0x000000014e4e8824 */ /* 0x100fe200078e0a03 */
[C---:B------:R-:W-:Y:S01]  /*3280*/  ISETP.GT.U32.AND P0, PT, R3.reuse, R92, PT ;  /* 0x0000005c0300720c */ /* 0x040fe20003f04070 */
[--C-:B------:R-:W-:Y:S01]  /*3290*/  @!P3 IMAD.IADD R80, R80, 0x1, -R3.reuse ;  /* 0x000000015050b824 */ /* 0x100fe200078e0a03 */
[C---:B------:R-:W-:Y:S01]  /*32a0*/  ISETP.GT.U32.AND P3, PT, R3.reuse, R94, PT ;  /* 0x0000005e0300720c */ /* 0x040fe20003f64070 */
[----:B------:R-:W-:Y:S01]  /*32b0*/  @!P1 IMAD.IADD R82, R82, 0x1, -R3 ;  /* 0x0000000152529824 */ /* 0x000fe200078e0a03 */
[C---:B------:R-:W-:Y:S01]  /*32c0*/  ISETP.GT.U32.AND P1, PT, R3.reuse, R96, PT ;  /* 0x000000600300720c */ /* 0x040fe20003f24070 */
[----:B------:R-:W-:Y:S01]  /*32d0*/  @!P4 IMAD.MOV R74, RZ, RZ, -R74 ;  /* 0x000000ffff4ac224 */ /* 0x000fe200078e0a4a */
[----:B------:R-:W-:Y:S01]  /*32e0*/  ISETP.GT.U32.AND P4, PT, R3, R88, PT ;  /* 0x000000580300720c */ /* 0x000fe20003f84070 */
[----:B------:R-:W-:-:S02]  /*32f0*/  IMAD.MOV R11, RZ, RZ, -R11 ;  /* 0x000000ffff0b7224 */ /* 0x000fc400078e0a0b */
[----:B------:R-:W-:-:S04]  /*3300*/  IMAD.HI.U32 R67, R67, R100, RZ ;  /* 0x0000006443437227 */ /* 0x000fc800078e00ff */
[C---:B------:R-:W-:Y:S02]  /*3310*/  IMAD R98, R3.reuse, R11, R98 ;  /* 0x0000000b03627224 */ /* 0x040fe400078e0262 */
[----:B------:R-:W-:Y:S02]  /*3320*/  IMAD.MOV R67, RZ, RZ, -R67 ;  /* 0x000000ffff437224 */ /* 0x000fe400078e0a43 */
[--C-:B------:R-:W-:Y:S01]  /*3330*/  @!P6 IMAD.IADD R84, R84, 0x1, -R3.reuse ;  /* 0x000000015454e824 */ /* 0x100fe200078e0a03 */
[----:B------:R-:W-:Y:S01]  /*3340*/  ISETP.GT.U32.AND P6, PT, R3, R98, PT ;  /* 0x000000620300720c */ /* 0x000fe20003fc4070 */
[----:B------:R-:W-:Y:S02]  /*3350*/  IMAD R56, R75, R67, R100 ;  /* 0x000000434b387224 */ /* 0x000fe400078e0264 */
[--C-:B------:R-:W-:Y:S01]  /*3360*/  @!P2 IMAD.IADD R90, R90, 0x1, -R3.reuse ;  /* 0x000000015a5aa824 */ /* 0x100fe200078e0a03 */
[----:B------:R-:W-:Y:S01]  /*3370*/  ISETP.GE.AND P2, PT, R55, RZ, PT ;  /* 0x000000ff3700720c */ /* 0x000fe20003f46270 */
[--C-:B------:R-:W-:Y:S01]  /*3380*/  @!P5 IMAD.IADD R86, R86, 0x1, -R3.reuse ;  /* 0x000000015656d824 */ /* 0x100fe200078e0a03 */
[----:B------:R-:W-:Y:S01]  /*3390*/  ISETP.GT.U32.AND P5, PT, R75, R56, PT ;  /* 0x000000384b00720c */ /* 0x000fe20003fa4070 */
[--C-:B------:R-:W-:Y:S01]  /*33a0*/  @!P0 IMAD.IADD R92, R92, 0x1, -R3.reuse ;  /* 0x000000015c5c8824 */ /* 0x100fe200078e0a03 */
[----:B------:R-:W-:Y:S01]  /*33b0*/  ISETP.GE.AND P0, PT, R57, RZ, PT ;  /* 0x000000ff3900720c */ /* 0x000fe20003f06270 */
[--C-:B------:R-:W-:Y:S01]  /*33c0*/  @!P3 IMAD.IADD R94, R94, 0x1, -R3.reuse ;  /* 0x000000015e5eb824 */ /* 0x100fe200078e0a03 */
[----:B------:R-:W-:Y:S01]  /*33d0*/  ISETP.GE.AND P3, PT, R59, RZ, PT ;  /* 0x000000ff3b00720c */ /* 0x000fe20003f66270 */
[--C-:B------:R-:W-:Y:S01]  /*33e0*/  @!P1 IMAD.IADD R96, R96, 0x1, -R3.reuse ;  /* 0x0000000160609824 */ /* 0x100fe200078e0a03 */
[----:B------:R-:W-:Y:S01]  /*33f0*/  ISETP.GE.AND P1, PT, R61, RZ, PT ;  /* 0x000000ff3d00720c */ /* 0x000fe20003f26270 */
[--C-:B------:R-:W-:Y:S01]  /*3400*/  @!P4 IMAD.IADD R88, R88, 0x1, -R3.reuse ;  /* 0x000000015858c824 */ /* 0x100fe200078e0a03 */
[----:B------:R-:W-:Y:S01]  /*3410*/  ISETP.GE.AND P4, PT, R53, RZ, PT ;  /* 0x000000ff3500720c */ /* 0x000fe20003f86270 */
[----:B------:R-:W-:Y:S01]  /*3420*/  @!P6 IMAD.IADD R98, R98, 0x1, -R3 ;  /* 0x000000016262e824 */ /* 0x000fe200078e0a03 */
[----:B------:R-:W-:Y:S01]  /*3430*/  ISETP.GE.AND P6, PT, R65, RZ, PT ;  /* 0x000000ff4100720c */ /* 0x000fe20003fc6270 */
[----:B------:R-:W-:Y:S01]  /*3440*/  @!P2 IMAD.MOV R78, RZ, RZ, -R78 ;  /* 0x000000ffff4ea224 */ /* 0x000fe200078e0a4e */
[C---:B------:R-:W-:Y:S01]  /*3450*/  ISETP.GT.U32.AND P2, PT, R3.reuse, R90, PT ;  /* 0x0000005a0300720c */ /* 0x040fe20003f44070 */
[----:B------:R-:W-:Y:S01]  /*3460*/  @!P5 IMAD.IADD R56, R56, 0x1, -R75 ;  /* 0x000000013838d824 */ /* 0x000fe200078e0a4b */
[C---:B------:R-:W-:Y:S01]  /*3470*/  ISETP.GT.U32.AND P5, PT, R3.reuse, R98, PT ;  /* 0x000000620300720c */ /* 0x040fe20003fa4070 */
[----:B------:R-:W-:Y:S01]  /*3480*/  @!P0 IMAD.MOV R80, RZ, RZ, -R80 ;  /* 0x000000ffff508224 */ /* 0x000fe200078e0a50 */
[C---:B------:R-:W-:Y:S01]  /*3490*/  ISETP.GT.U32.AND P0, PT, R3.reuse, R92, PT ;  /* 0x0000005c0300720c */ /* 0x040fe20003f04070 */
[----:B------:R-:W-:Y:S01]  /*34a0*/  @!P3 IMAD.MOV R82, RZ, RZ, -R82 ;  /* 0x000000ffff52b224 */ /* 0x000fe200078e0a52 */
[C---:B------:R-:W-:Y:S01]  /*34b0*/  ISETP.GT.U32.AND P3, PT, R3.reuse, R94, PT ;  /* 0x0000005e0300720c */ /* 0x040fe20003f64070 */
[----:B------:R-:W-:Y:S01]  /*34c0*/  @!P1 IMAD.MOV R84, RZ, RZ, -R84 ;  /* 0x000000ffff549224 */ /* 0x000fe200078e0a54 */
[C---:B------:R-:W-:Y:S01]  /*34d0*/  ISETP.GT.U32.AND P1, PT, R3.reuse, R96, PT ;  /* 0x000000600300720c */ /* 0x040fe20003f24070 */
[----:B------:R-:W-:Y:S01]  /*34e0*/  @!P4 IMAD.MOV R76, RZ, RZ, -R76 ;  /* 0x000000ffff4cc224 */ /* 0x000fe200078e0a4c */
[----:B------:R-:W-:Y:S01]  /*34f0*/  ISETP.GT.U32.AND P4, PT, R3, R88, PT ;  /* 0x000000580300720c */ /* 0x000fe20003f84070 */
[----:B------:R-:W-:Y:S01]  /*3500*/  @!P6 IMAD.MOV R86, RZ, RZ, -R86 ;  /* 0x000000ffff56e224 */ /* 0x000fe200078e0a56 */
        /* <DEDUP_REMOVED lines=13> */
[----:B------:R-:W-:Y:S01]  /*35e0*/  @!P6 IMAD.IADD R56, R56, 0x1, -R75 ;  /* 0x000000013838e824 */ /* 0x000fe200078e0a4b */
[----:B------:R-:W-:Y:S01]  /*35f0*/  LOP3.LUT R3, RZ, R51, RZ, 0x33, !PT ;  /* 0x00000033ff037212 */ /* 0x000fe200078e33ff */
[----:B------:R-:W-:Y:S01]  /*3600*/  @!P2 IMAD.MOV R88, RZ, RZ, -R88 ;  /* 0x000000ffff58a224 */ /* 0x000fe200078e0a58 */
[----:B------:R-:W-:Y:S01]  /*3610*/  ISETP.NE.AND P2, PT, R51, RZ, PT ;  /* 0x000000ff3300720c */ /* 0x000fe20003f45270 */
[----:B------:R-:W-:Y:S01]  /*3620*/  @!P5 IMAD.MOV R96, RZ, RZ, -R96 ;  /* 0x000000ffff60d224 */ /* 0x000fe200078e0a60 */
[----:B------:R-:W-:Y:S01]  /*3630*/  ISETP.GE.AND P6, PT, R182, RZ, PT ;  /* 0x000000ffb600720c */ /* 0x000fe20003fc6270 */
[----:B------:R-:W-:Y:S01]  /*3640*/  @!P0 IMAD.MOV R90, RZ, RZ, -R90 ;  /* 0x000000ffff5a8224 */ /* 0x000fe200078e0a5a */
[C---:B------:R-:W-:Y:S01]  /*3650*/  SEL R7, R3.reuse, R7, !P2 ;  /* 0x0000000703077207 */ /* 0x040fe20005000000 */
[----:B------:R-:W-:Y:S01]  /*3660*/  @!P3 IMAD.MOV R92, RZ, RZ, -R92 ;  /* 0x000000ffff5cb224 */ /* 0x000fe200078e0a5c */
[C---:B------:R-:W-:Y:S01]  /*3670*/  SEL R9, R3.reuse, R9, !P2 ;  /* 0x0000000903097207 */ /* 0x040fe20005000000 */
[----:B------:R-:W-:Y:S01]  /*3680*/  @!P1 IMAD.MOV R94, RZ, RZ, -R94 ;  /* 0x000000ffff5e9224 */ /* 0x000fe200078e0a5e */
[C---:B------:R-:W-:Y:S01]  /*3690*/  SEL R10, R3.reuse, R10, !P2 ;  /* 0x0000000a030a7207 */ /* 0x040fe20005000000 */
[----:B------:R-:W-:Y:S01]  /*36a0*/  @!P4 IMAD.MOV R98, RZ, RZ, -R98 ;  /* 0x000000ffff62c224 */ /* 0x000fe200078e0a62 */
[----:B------:R-:W-:Y:S01]  /*36b0*/  SEL R8, R3, R8, !P2 ;  /* 0x0000000803087207 */ /* 0x000fe20005000000 */
[----:B-1----:R-:W-:Y:S01]  /*36c0*/  IMAD R7, R7, UR10, RZ ;  /* 0x0000000a07077c24 */ /* 0x002fe2000f8e02ff */
[----:B------:R-:W-:Y:S01]  /*36d0*/  SEL R12, R3, R12, !P2 ;  /* 0x0000000c030c7207 */ /* 0x000fe20005000000 */
[----:B------:R-:W-:Y:S01]  /*36e0*/  IMAD R9, R9, UR10, RZ ;  /* 0x0000000a09097c24 */ /* 0x000fe2000f8e02ff */
[C---:B------:R-:W-:Y:S01]  /*36f0*/  SEL R13, R3.reuse, R13, !P2 ;  /* 0x0000000d030d7207 */ /* 0x040fe20005000000 */
[----:B------:R-:W-:Y:S01]  /*3700*/  IMAD R10, R10, UR10, RZ ;  /* 0x0000000a0a0a7c24 */ /* 0x000fe2000f8e02ff */
[C---:B------:R-:W-:Y:S01]  /*3710*/  SEL R14, R3.reuse, R14, !P2 ;  /* 0x0000000e030e7207 */ /* 0x040fe20005000000 */
[----:B------:R-:W-:Y:S01]  /*3720*/  IMAD R12, R12, UR10, RZ ;  /* 0x0000000a0c0c7c24 */ /* 0x000fe2000f8e02ff */
[----:B------:R-:W-:Y:S01]  /*3730*/  SEL R15, R3, R15, !P2 ;  /* 0x0000000f030f7207 */ /* 0x000fe20005000000 */
        /* <DEDUP_REMOVED lines=71> */
[C---:B------:R-:W-:Y:S01]  /*3bb0*/  SEL R60, R3.reuse, R60, !P2 ;  /* 0x0000003c033c7207 */ /* 0x040fe20005000000 */
[----:B------:R-:W-:Y:S01]  /*3bc0*/  @!P6 IMAD.MOV R56, RZ, RZ, -R56 ;  /* 0x000000ffff38e224 */ /* 0x000fe200078e0a38 */
[C---:B------:R-:W-:Y:S01]  /*3bd0*/  SEL R62, R3.reuse, R62, !P2 ;  /* 0x0000003e033e7207 */ /* 0x040fe20005000000 */
[----:B------:R-:W-:Y:S01]  /*3be0*/  IMAD R58, R58, UR10, RZ ;  /* 0x0000000a3a3a7c24 */ /* 0x000fe2000f8e02ff */
        /* <DEDUP_REMOVED lines=36> */
[----:B------:R-:W-:Y:S01]  /*3e30*/  SEL R3, R3, R98, !P2 ;  /* 0x0000006203037207 */ /* 0x000fe20005000000 */
[----:B------:R-:W-:Y:S01]  /*3e40*/  IMAD R94, R94, UR10, RZ ;  /* 0x0000000a5e5e7c24 */ /* 0x000fe2000f8e02ff */
[----:B---3--:R-:W-:Y:S01]  /*3e50*/  LEA R180, P1, R6, UR12, 0x1 ;  /* 0x0000000c06b47c11 */ /* 0x008fe2000f8208ff */
[----:B------:R-:W-:Y:S01]  /*3e60*/  IMAD R96, R96, UR10, RZ ;  /* 0x0000000a60607c24 */ /* 0x000fe2000f8e02ff */
[----:B------:R-:W-:Y:S01]  /*3e70*/  LEA R179, P2, R2, UR12, 0x1 ;  /* 0x0000000c02b37c11 */ /* 0x000fe2000f8408ff */
[----:B------:R-:W-:Y:S01]  /*3e80*/  IMAD R3, R3, UR10, RZ ;  /* 0x0000000a03037c24 */ /* 0x000fe2000f8e02ff */
[----:B------:R-:W-:-:S02]  /*3e90*/  LEA.HI.X.SX32 R176, R6, UR13, 0x1, P1 ;  /* 0x0000000d06b07c11 */ /* 0x000fc400088f0eff */
[----:B------:R-:W-:Y:S01]  /*3ea0*/  LEA.HI.X.SX32 R175, R2, UR13, 0x1, P2 ;  /* 0x0000000d02af7c11 */ /* 0x000fe200090f0eff */
[----:B------:R-:W-:Y:S01]  /*3eb0*/  IMAD R2, R54, UR10, RZ ;  /* 0x0000000a36027c24 */ /* 0x000fe2000f8e02ff */
[----:B------:R-:W-:Y:S02]  /*3ec0*/  LEA R178, P3, R4, UR12, 0x1 ;  /* 0x0000000c04b27c11 */ /* 0x000fe4000f8608ff */
[----:B------:R-:W-:Y:S02]  /*3ed0*/  LEA R172, P1, R7, UR14, 0x1 ;  /* 0x0000000e07ac7c11 */ /* 0x000fe4000f8208ff */
[----:B------:R-:W-:Y:S02]  /*3ee0*/  LEA R168, P2, R9, UR14, 0x1 ;  /* 0x0000000e09a87c11 */ /* 0x000fe4000f8408ff */
[----:B------:R-:W-:Y:S02]  /*3ef0*/  LEA R166, P4, R10, UR14, 0x1 ;  /* 0x0000000e0aa67c11 */ /* 0x000fe4000f8808ff */
[----:B------:R-:W-:Y:S01]  /*3f00*/  LEA.HI.X.SX32 R174, R4, UR13, 0x1, P3 ;  /* 0x0000000d04ae7c11 */ /* 0x000fe200098f0eff */
[----:B------:R-:W-:Y:S01]  /*3f10*/  IMAD R4, R48, UR10, RZ ;  /* 0x0000000a30047c24 */ /* 0x000fe2000f8e02ff */
[----:B------:R-:W-:Y:S01]  /*3f20*/  LEA R164, P5, R12, UR14, 0x1 ;  /* 0x0000000e0ca47c11 */ /* 0x000fe2000f8a08ff */
[----:B------:R-:W0:Y:S01]  /*3f30*/  LDCU UR10, c[0x0][0x3a4] ;  /* 0x00007480ff0a77ac */ /* 0x000e220008000800 */
[----:B------:R-:W-:-:S02]  /*3f40*/  LEA.HI.X.SX32 R173, R7, UR15, 0x1, P1 ;  /* 0x0000000f07ad7c11 */ /* 0x000fc400088f0eff */
[----:B------:R-:W-:Y:S02]  /*3f50*/  LEA.HI.X.SX32 R169, R9, UR15, 0x1, P2 ;  /* 0x0000000f09a97c11 */ /* 0x000fe400090f0eff */
[----:B------:R-:W-:Y:S02]  /*3f60*/  LEA.HI.X.SX32 R167, R10, UR15, 0x1, P4 ;  /* 0x0000000f0aa77c11 */ /* 0x000fe4000a0f0eff */
[----:B------:R-:W-:Y:S02]  /*3f70*/  LEA R162, P3, R13, UR14, 0x1 ;  /* 0x0000000e0da27c11 */ /* 0x000fe4000f8608ff */
[----:B------:R-:W-:Y:S02]  /*3f80*/  LEA R160, P1, R14, UR14, 0x1 ;  /* 0x0000000e0ea07c11 */ /* 0x000fe4000f8208ff */
[----:B------:R-:W-:Y:S02]  /*3f90*/  LEA R158, P2, R15, UR14, 0x1 ;  /* 0x0000000e0f9e7c11 */ /* 0x000fe4000f8408ff */
[----:B------:R-:W-:-:S02]  /*3fa0*/  LEA R156, P4, R16, UR14, 0x1 ;  /* 0x0000000e109c7c11 */ /* 0x000fc4000f8808ff */
[----:B------:R-:W-:Y:S02]  /*3fb0*/  LEA.HI.X.SX32 R165, R12, UR15, 0x1, P5 ;  /* 0x0000000f0ca57c11 */ /* 0x000fe4000a8f0eff */
[----:B------:R-:W-:Y:S02]  /*3fc0*/  LEA R154, P5, R17, UR14, 0x1 ;  /* 0x0000000e119a7c11 */ /* 0x000fe4000f8a08ff */
[----:B------:R-:W-:Y:S02]  /*3fd0*/  LEA.HI.X.SX32 R163, R13, UR15, 0x1, P3 ;  /* 0x0000000f0da37c11 */ /* 0x000fe400098f0eff */
[----:B------:R-:W-:Y:S02]  /*3fe0*/  LEA.HI.X.SX32 R161, R14, UR15, 0x1, P1 ;  /* 0x0000000f0ea17c11 */ /* 0x000fe400088f0eff */
[----:B------:R-:W-:Y:S02]  /*3ff0*/  LEA.HI.X.SX32 R159, R15, UR15, 0x1, P2 ;  /* 0x0000000f0f9f7c11 */ /* 0x000fe400090f0eff */
[----:B------:R-:W-:-:S02]  /*4000*/  LEA.HI.X.SX32 R157, R16, UR15, 0x1, P4 ;  /* 0x0000000f109d7c11 */ /* 0x000fc4000a0f0eff */
[----:B------:R-:W-:Y:S02]  /*4010*/  LEA R152, P3, R18, UR14, 0x1 ;  /* 0x0000000e12987c11 */ /* 0x000fe4000f8608ff */
[----:B------:R-:W-:Y:S02]  /*4020*/  LEA R150, P1, R19, UR14, 0x1 ;  /* 0x0000000e13967c11 */ /* 0x000fe4000f8208ff */
[----:B------:R-:W-:Y:S02]  /*4030*/  LEA R148, P2, R20, UR14, 0x1 ;  /* 0x0000000e14947c11 */ /* 0x000fe4000f8408ff */
[----:B------:R-:W-:Y:S02]  /*4040*/  LEA R146, P4, R21, UR14, 0x1 ;  /* 0x0000000e15927c11 */ /* 0x000fe4000f8808ff */
[----:B------:R-:W-:Y:S02]  /*4050*/  LEA.HI.X.SX32 R155, R17, UR15, 0x1, P5 ;  /* 0x0000000f119b7c11 */ /* 0x000fe4000a8f0eff */
[----:B------:R-:W-:-:S02]  /*4060*/  LEA R144, P5, R22, UR14, 0x1 ;  /* 0x0000000e16907c11 */ /* 0x000fc4000f8a08ff */
[----:B------:R-:W-:Y:S02]  /*4070*/  LEA.HI.X.SX32 R153, R18, UR15, 0x1, P3 ;  /* 0x0000000f12997c11 */ /* 0x000fe400098f0eff */
[----:B------:R-:W-:Y:S02]  /*4080*/  LEA.HI.X.SX32 R151, R19, UR15, 0x1, P1 ;  /* 0x0000000f13977c11 */ /* 0x000fe400088f0eff */
[----:B------:R-:W-:Y:S02]  /*4090*/  LEA.HI.X.SX32 R149, R20, UR15, 0x1, P2 ;  /* 0x0000000f14957c11 */ /* 0x000fe400090f0eff */
[----:B------:R-:W-:Y:S02]  /*40a0*/  LEA.HI.X.SX32 R147, R21, UR15, 0x1, P4 ;  /* 0x0000000f15937c11 */ /* 0x000fe4000a0f0eff */
[----:B------:R-:W-:Y:S02]  /*40b0*/  LEA R142, P3, R23, UR14, 0x1 ;  /* 0x0000000e178e7c11 */ /* 0x000fe4000f8608ff */
[----:B------:R-:W-:-:S02]  /*40c0*/  LEA R140, P1, R24, UR14, 0x1 ;  /* 0x0000000e188c7c11 */ /* 0x000fc4000f8208ff */
[----:B------:R-:W-:Y:S02]  /*40d0*/  LEA R138, P2, R25, UR14, 0x1 ;  /* 0x0000000e198a7c11 */ /* 0x000fe4000f8408ff */
[----:B------:R-:W-:Y:S02]  /*40e0*/  LEA R136, P4, R26, UR14, 0x1 ;  /* 0x0000000e1a887c11 */ /* 0x000fe4000f8808ff */
[----:B------:R-:W-:Y:S02]  /*40f0*/  LEA.HI.X.SX32 R145, R22, UR15, 0x1, P5 ;  /* 0x0000000f16917c11 */ /* 0x000fe4000a8f0eff */
[----:B------:R-:W-:Y:S02]  /*4100*/  LEA R134, P5, R27, UR14, 0x1 ;  /* 0x0000000e1b867c11 */ /* 0x000fe4000f8a08ff */
[----:B------:R-:W-:Y:S02]  /*4110*/  LEA.HI.X.SX32 R143, R23, UR15, 0x1, P3 ;  /* 0x0000000f178f7c11 */ /* 0x000fe400098f0eff */
        /* <DEDUP_REMOVED lines=13> */
[----:B------:R-:W-:Y:S02]  /*41f0*/  ISETP.NE.AND P0, PT, R50, RZ, PT ;  /* 0x000000ff3200720c */ /* 0x000fe40003f05270 */
[----:B------:R-:W-:Y:S02]  /*4200*/  LEA R122, P3, R33, UR14, 0x1 ;  /* 0x0000000e217a7c11 */ /* 0x000fe4000f8608ff */
[----:B------:R-:W-:Y:S02]  /*4210*/  LEA R120, P1, R34, UR14, 0x1 ;  /* 0x0000000e22787c11 */ /* 0x000fe4000f8208ff */
[----:B------:R-:W-:Y:S02]  /*4220*/  LEA R118, P2, R35, UR14, 0x1 ;  /* 0x0000000e23767c11 */ /* 0x000fe4000f8408ff */
[----:B------:R-:W-:Y:S02]  /*4230*/  LEA R116, P4, R36, UR14, 0x1 ;  /* 0x0000000e24747c11 */ /* 0x000fe4000f8808ff */
[----:B------:R-:W-:-:S02]  /*4240*/  LEA.HI.X.SX32 R125, R32, UR15, 0x1, P5 ;  /* 0x0000000f207d7c11 */ /* 0x000fc4000a8f0eff */
[----:B------:R-:W-:Y:S02]  /*4250*/  LEA R114, P5, R37, UR14, 0x1 ;  /* 0x0000000e25727c11 */ /* 0x000fe4000f8a08ff */
[----:B------:R-:W-:Y:S02]  /*4260*/  LEA.HI.X.SX32 R123, R33, UR15, 0x1, P3 ;  /* 0x0000000f217b7c11 */ /* 0x000fe400098f0eff */
[----:B------:R-:W-:Y:S02]  /*4270*/  LEA.HI.X.SX32 R121, R34, UR15, 0x1, P1 ;  /* 0x0000000f22797c11 */ /* 0x000fe400088f0eff */
[----:B------:R-:W-:Y:S02]  /*4280*/  LEA.HI.X.SX32 R119, R35, UR15, 0x1, P2 ;  /* 0x0000000f23777c11 */ /* 0x000fe400090f0eff */
[----:B------:R-:W-:Y:S02]  /*4290*/  LEA.HI.X.SX32 R117, R36, UR15, 0x1, P4 ;  /* 0x0000000f24757c11 */ /* 0x000fe4000a0f0eff */
[----:B------:R-:W-:-:S02]  /*42a0*/  LEA R112, P3, R38, UR14, 0x1 ;  /* 0x0000000e26707c11 */ /* 0x000fc4000f8608ff */
[----:B------:R-:W-:Y:S02]  /*42b0*/  LEA R110, P1, R39, UR14, 0x1 ;  /* 0x0000000e276e7c11 */ /* 0x000fe4000f8208ff */
[----:B------:R-:W-:Y:S02]  /*42c0*/  LEA R108, P2, R40, UR14, 0x1 ;  /* 0x0000000e286c7c11 */ /* 0x000fe4000f8408ff */
[----:B------:R-:W-:Y:S02]  /*42d0*/  LEA R106, P4, R41, UR14, 0x1 ;  /* 0x0000000e296a7c11 */ /* 0x000fe4000f8808ff */
[----:B------:R-:W-:Y:S02]  /*42e0*/  LEA.HI.X.SX32 R115, R37, UR15, 0x1, P5 ;  /* 0x0000000f25737c11 */ /* 0x000fe4000a8f0eff */
[----:B------:R-:W-:Y:S02]  /*42f0*/  LEA R104, P5, R42, UR14, 0x1 ;  /* 0x0000000e2a687c11 */ /* 0x000fe4000f8a08ff */
[----:B------:R-:W-:-:S02]  /*4300*/  LEA.HI.X.SX32 R113, R38, UR15, 0x1, P3 ;  /* 0x0000000f26717c11 */ /* 0x000fc400098f0eff */
[----:B------:R-:W-:Y:S02]  /*4310*/  LEA.HI.X.SX32 R111, R39, UR15, 0x1, P1 ;  /* 0x0000000f276f7c11 */ /* 0x000fe400088f0eff */
[----:B------:R-:W-:Y:S02]  /*4320*/  LEA.HI.X.SX32 R109, R40, UR15, 0x1, P2 ;  /* 0x0000000f286d7c11 */ /* 0x000fe400090f0eff */
[----:B------:R-:W-:Y:S02]  /*4330*/  LEA.HI.X.SX32 R107, R41, UR15, 0x1, P4 ;  /* 0x0000000f296b7c11 */ /* 0x000fe4000a0f0eff */
[----:B------:R-:W-:Y:S02]  /*4340*/  LEA R102, P3, R43, UR14, 0x1 ;  /* 0x0000000e2b667c11 */ /* 0x000fe4000f8608ff */
[----:B------:R-:W-:Y:S02]  /*4350*/  LEA R100, P1, R44, UR14, 0x1 ;  /* 0x0000000e2c647c11 */ /* 0x000fe4000f8208ff */
[----:B------:R-:W-:-:S02]  /*4360*/  LEA R54, P2, R45, UR14, 0x1 ;  /* 0x0000000e2d367c11 */ /* 0x000fc4000f8408ff */
[----:B------:R-:W-:Y:S02]  /*4370*/  LEA R52, P4, R53, UR14, 0x1 ;  /* 0x0000000e35347c11 */ /* 0x000fe4000f8808ff */
[----:B------:R-:W-:Y:S02]  /*4380*/  @!P0 LOP3.LUT R56, RZ, R50, RZ, 0x33, !PT ;  /* 0x00000032ff388212 */ /* 0x000fe400078e33ff */
[----:B------:R-:W-:Y:S02]  /*4390*/  LEA.HI.X.SX32 R105, R42, UR15, 0x1, P5 ;  /* 0x0000000f2a697c11 */ /* 0x000fe4000a8f0eff */
[----:B------:R-:W-:Y:S01]  /*43a0*/  LEA R50, P5, R47, UR14, 0x1 ;  /* 0x0000000e2f327c11 */ /* 0x000fe2000f8a08ff */
[----:B0-----:R-:W-:Y:S01]  /*43b0*/  IMAD R56, R56, UR10, RZ ;  /* 0x0000000a38387c24 */ /* 0x001fe2000f8e02ff */
[----:B------:R-:W-:Y:S02]  /*43c0*/  LEA.HI.X.SX32 R103, R43, UR15, 0x1, P3 ;  /* 0x0000000f2b677c11 */ /* 0x000fe400098f0eff */
[----:B------:R-:W-:Y:S01]  /*43d0*/  LEA.HI.X.SX32 R101, R44, UR15, 0x1, P1 ;  /* 0x0000000f2c657c11 */ /* 0x000fe200088f0eff */
[----:B------:R-:W-:Y:S01]  /*43e0*/  IMAD.WIDE R190, R56, 0x2, RZ ;  /* 0x0000000238be7825 */ /* 0x000fe200078e02ff */
[----:B------:R-:W-:-:S02]  /*43f0*/  LEA.HI.X.SX32 R55, R45, UR15, 0x1, P2 ;  /* 0x0000000f2d377c11 */ /* 0x000fc400090f0eff */
[----:B------:R-:W-:Y:S02]  /*4400*/  LEA.HI.X.SX32 R53, R53, UR15, 0x1, P4 ;  /* 0x0000000f35357c11 */ /* 0x000fe4000a0f0eff */
        /* <DEDUP_REMOVED lines=24> */
[----:B------:R-:W-:Y:S02]  /*4590*/  LOP3.LUT R57, R188, 0x3f, RZ, 0xc0, !PT ;  /* 0x0000003fbc397812 */ /* 0x000fe400078ec0ff */
[----:B------:R-:W-:Y:S02]  /*45a0*/  LEA.HI.X.SX32 R31, R70, UR15, 0x1, P5 ;  /* 0x0000000f461f7c11 */ /* 0x000fe4000a8f0eff */
[----:B------:R-:W-:Y:S01]  /*45b0*/  LEA R20, P5, R80, UR14, 0x1 ;  /* 0x0000000e50147c11 */ /* 0x000fe2000f8a08ff */
[----:B----4-:R-:W-:Y:S01]  /*45c0*/  IMAD R57, R57, R186, RZ ;  /* 0x000000ba39397224 */ /* 0x010fe200078e02ff */
[----:B------:R-:W-:Y:S02]  /*45d0*/  LEA.HI.X.SX32 R29, R72, UR15, 0x1, P3 ;  /* 0x0000000f481d7c11 */ /* 0x000fe400098f0eff */
[----:B------:R-:W-:-:S02]  /*45e0*/  CS2R R72, SRZ ;  /* 0x0000000000487805 */ /* 0x000fc4000001ff00 */
[----:B------:R-:W-:Y:S02]  /*45f0*/  LEA.HI.X.SX32 R27, R74, UR15, 0x1, P1 ;  /* 0x0000000f4a1b7c11 */ /* 0x000fe400088f0eff */
[----:B------:R-:W-:Y:S02]  /*4600*/  CS2R R74, SRZ ;  /* 0x00000000004a7805 */ /* 0x000fe4000001ff00 */
[----:B------:R-:W-:Y:S02]  /*4610*/  LEA.HI.X.SX32 R25, R76, UR15, 0x1, P2 ;  /* 0x0000000f4c197c11 */ /* 0x000fe400090f0eff */
[----:B------:R-:W-:Y:S02]  /*4620*/  CS2R R76, SRZ ;  /* 0x00000000004c7805 */ /* 0x000fe4000001ff00 */
[----:B------:R-:W-:Y:S02]  /*4630*/  LEA.HI.X.SX32 R23, R78, UR15, 0x1, P4 ;  /* 0x0000000f4e177c11 */ /* 0x000fe4000a0f0eff */
[----:B------:R-:W-:-:S02]  /*4640*/  CS2R R78, SRZ ;  /* 0x00000000004e7805 */ /* 0x000fc4000001ff00 */
[----:B------:R-:W-:Y:S01]  /*4650*/  LEA R170, P6, R8, UR14, 0x1 ;  /* 0x0000000e08aa7c11 */ /* 0x000fe2000f8c08ff */
[----:B------:R-:W-:Y:S01]  /*4660*/  IMAD.SHL.U32 R186, R186, 0x40, RZ ;  /* 0x00000040baba7824 */ /* 0x000fe200078e00ff */
[----:B------:R-:W-:Y:S01]  /*4670*/  LEA R18, P3, R82, UR14, 0x1 ;  /* 0x0000000e52127c11 */ /* 0x000fe2000f8608ff */
[----:B------:R-:W-:Y:S01]  /*4680*/  IMAD.SHL.U32 R183, R57, 0x2, RZ ;  /* 0x0000000239b77824 */ /* 0x000fe200078e00ff */
[----:B------:R-:W-:Y:S02]  /*4690*/  LEA R16, P1, R84, UR14, 0x1 ;  /* 0x0000000e54107c11 */ /* 0x000fe4000f8208ff */
[----:B------:R-:W-:Y:S02]  /*46a0*/  LEA R14, P2, R86, UR14, 0x1 ;  /* 0x0000000e560e7c11 */ /* 0x000fe4000f8408ff */
[----:B------:R-:W-:Y:S02]  /*46b0*/  LEA R12, P4, R88, UR14, 0x1 ;  /* 0x0000000e580c7c11 */ /* 0x000fe4000f8808ff */
[----:B------:R-:W-:-:S02]  /*46c0*/  LEA.HI.X.SX32 R21, R80, UR15, 0x1, P5 ;  /* 0x0000000f50157c11 */ /* 0x000fc4000a8f0eff */
[----:B------:R-:W-:Y:S02]  /*46d0*/  CS2R R80, SRZ ;  /* 0x0000000000507805 */ /* 0x000fe4000001ff00 */
[----:B------:R-:W-:Y:S02]  /*46e0*/  LEA.HI.X.SX32 R171, R8, UR15, 0x1, P6 ;  /* 0x0000000f08ab7c11 */ /* 0x000fe4000b0f0eff */
[----:B------:R-:W-:Y:S02]  /*46f0*/  LEA R10, P5, R90, UR14, 0x1 ;  /* 0x0000000e5a0a7c11 */ /* 0x000fe4000f8a08ff */
[----:B------:R-:W-:Y:S02]  /*4700*/  LEA.HI.X.SX32 R19, R82, UR15, 0x1, P3 ;  /* 0x0000000f52137c11 */ /* 0x000fe400098f0eff */
[----:B------:R-:W-:Y:S02]  /*4710*/  CS2R R82, SRZ ;  /* 0x0000000000527805 */ /* 0x000fe4000001ff00 */
[----:B------:R-:W-:-:S02]  /*4720*/  LEA.HI.X.SX32 R17, R84, UR15, 0x1, P1 ;  /* 0x0000000f54117c11 */ /* 0x000fc400088f0eff */
[----:B------:R-:W-:Y:S02]  /*4730*/  LEA.HI.X.SX32 R15, R86, UR15, 0x1, P2 ;  /* 0x0000000f560f7c11 */ /* 0x000fe400090f0eff */
[----:B------:R-:W-:Y:S02]  /*4740*/  LEA.HI.X.SX32 R13, R88, UR15, 0x1, P4 ;  /* 0x0000000f580d7c11 */ /* 0x000fe4000a0f0eff */
[----:B------:R-:W-:Y:S02]  /*4750*/  CS2R R88, SRZ ;  /* 0x0000000000587805 */ /* 0x000fe4000001ff00 */
[----:B------:R-:W-:Y:S02]  /*4760*/  LEA R177, P0, R0, UR12, 0x1 ;  /* 0x0000000c00b17c11 */ /* 0x000fe4000f8008ff */
[----:B------:R-:W-:Y:S02]  /*4770*/  LEA R8, P3, R92, UR14, 0x1 ;  /* 0x0000000e5c087c11 */ /* 0x000fe4000f8608ff */
[----:B------:R-:W-:-:S02]  /*4780*/  LEA R6, P1, R94, UR14, 0x1 ;  /* 0x0000000e5e067c11 */ /* 0x000fc4000f8208ff */
[----:B------:R-:W-:Y:S02]  /*4790*/  LEA R4, P2, R96, UR14, 0x1 ;  /* 0x0000000e60047c11 */ /* 0x000fe4000f8408ff */
[----:B------:R-:W-:Y:S02]  /*47a0*/  LEA R2, P4, R3, UR14, 0x1 ;  /* 0x0000000e03027c11 */ /* 0x000fe4000f8808ff */
[----:B------:R-:W-:Y:S02]  /*47b0*/  SHF.R.S32.HI R184, RZ, 0x1f, R57 ;  /* 0x0000001fffb87819 */ /* 0x000fe40000011439 */
[----:B------:R-:W-:Y:S02]  /*47c0*/  LEA.HI.X.SX32 R11, R90, UR15, 0x1, P5 ;  /* 0x0000000f5a0b7c11 */ /* 0x000fe4000a8f0eff */
[----:B------:R-:W-:Y:S02]  /*47d0*/  CS2R R90, SRZ ;  /* 0x00000000005a7805 */ /* 0x000fe4000001ff00 */
[----:B------:R-:W-:-:S02]  /*47e0*/  LEA.HI.X.SX32 R9, R92, UR15, 0x1, P3 ;  /* 0x0000000f5c097c11 */ /* 0x000fc400098f0eff */
[----:B------:R-:W-:Y:S02]  /*47f0*/  LEA.HI.X.SX32 R7, R94, UR15, 0x1, P1 ;  /* 0x0000000f5e077c11 */ /* 0x000fe400088f0eff */
[----:B------:R-:W-:Y:S02]  /*4800*/  LEA.HI.X.SX32 R5, R96, UR15, 0x1, P2 ;  /* 0x0000000f60057c11 */ /* 0x000fe400090f0eff */
[----:B------:R-:W-:Y:S02]  /*4810*/  LEA.HI.X.SX32 R3, R3, UR15, 0x1, P4 ;  /* 0x0000000f03037c11 */ /* 0x000fe4000a0f0eff */
[----:B------:R-:W-:Y:S02]  /*4820*/  LEA.HI.X.SX32 R0, R0, UR13, 0x1, P0 ;  /* 0x0000000d00007c11 */ /* 0x000fe400080f0eff */
[----:B------:R-:W-:-:S07]  /*4830*/  SHF.L.U64.HI R184, R57, 0x1, R184 ;  /* 0x0000000139b87819 */ /* 0x000fce00000102b8 */
.L_x_2:
[C---:B------:R-:W-:Y:S02]  /*4840*/  LEA.HI R57, R188.reuse, 0x30, RZ, 0x1c ;  /* 0x00000030bc397811 */ /* 0x040fe400078fe0ff */
[----:B------:R-:W-:Y:S02]  /*4850*/  SHF.R.U32.HI R56, RZ, 0x4, R188 ;  /* 0x00000004ff387819 */ /* 0x000fe400000116bc */
[----:B------:R-:W-:Y:S02]  /*4860*/  ISETP.GE.AND P5, PT, R57, UR7, PT ;  /* 0x0000000739007c0c */ /* 0x000fe4000bfa6270 */
[----:B------:R-:W-:Y:S02]  /*4870*/  LOP3.LUT R57, R188, 0x3f, RZ, 0xc0, !PT ;  /* 0x0000003fbc397812 */ /* 0x000fe400078ec0ff */
[----:B------:R-:W-:Y:S02]  /*4880*/  SGXT.U32 R56, R56, 0x4 ;  /* 0x000000043838781a */ /* 0x000fe40000000000 */
[----:B------:R-:W-:-:S02]  /*4890*/  IADD3 R66, P1, PT, R190, R180, RZ ;  /* 0x000000b4be427210 */ /* 0x000fc40007f3e0ff */
[----:B------:R-:W-:Y:S02]  /*48a0*/  ISETP.GE.AND P0, PT, R57, UR7, PT ;  /* 0x0000000739007c0c */ /* 0x000fe4000bf06270 */
[C---:B------:R-:W-:Y:S01]  /*48b0*/  LOP3.LUT R57, R56.reuse, 0x10, RZ, 0xfc, !PT ;  /* 0x0000001038397812 */ /* 0x040fe200078efcff */
[----:B------:R-:W-:Y:S01]  /*48c0*/  IMAD.X R67, R191, 0x1, R176, P1 ;  /* 0x00000001bf437824 */ /* 0x000fe200008e06b0 */
[C---:B------:R-:W-:Y:S02]  /*48d0*/  ISETP.GE.AND P2, PT, R56.reuse, UR7, PT ;  /* 0x0000000738007c0c */ /* 0x040fe4000bf46270 */
[----:B------:R-:W-:Y:S02]  /*48e0*/  PRMT R61, RZ, 0x7610, R61 ;  /* 0x00007610ff3d7816 */ /* 0x000fe4000000003d */
[----:B------:R-:W-:Y:S02]  /*48f0*/  LOP3.LUT R56, R56, 0x20, RZ, 0xfc, !PT ;  /* 0x0000002038387812 */ /* 0x000fe400078efcff */
[----:B------:R-:W-:-:S02]  /*4900*/  IADD3 R70, P4, PT, R190, R177, RZ ;  /* 0x000000b1be467210 */ /* 0x000fc40007f9e0ff */
[----:B------:R-:W-:Y:S01]  /*4910*/  ISETP.GE.AND P3, PT, R57, UR7, PT ;  /* 0x0000000739007c0c */ /* 0x000fe2000bf66270 */
[----:B------:R0:W2:Y:S01]  /*4920*/  @!P5 LDG.E.U16 R61, desc[UR8][R66.64] ;  /* 0x00000008423dd981 */ /* 0x0000a2000c1e1500 */
[----:B------:R-:W-:Y:S01]  /*4930*/  ISETP.GE.AND P1, PT, R56, UR7, PT ;  /* 0x0000000738007c0c */ /* 0x000fe2000bf26270 */
[C---:B------:R-:W-:Y:S01]  /*4940*/  IMAD.X R71, R191.reuse, 0x1, R0, P4 ;  /* 0x00000001bf477824 */ /* 0x040fe200020e0600 */
[C---:B------:R-:W-:Y:S02]  /*4950*/  IADD3 R58, P5, PT, R190.reuse, R178, RZ ;  /* 0x000000b2be3a7210 */ /* 0x040fe40007fbe0ff */
[----:B------:R-:W-:Y:S02]  /*4960*/  IADD3 R56, P4, PT, R190, R179, RZ ;  /* 0x000000b3be387210 */ /* 0x000fe40007f9e0ff */
[----:B------:R-:W-:Y:S01]  /*4970*/  PRMT R64, RZ, 0x7610, R64 ;  /* 0x00007610ff407816 */ /* 0x000fe20000000040 */
[C---:B------:R-:W-:Y:S01]  /*4980*/  IMAD.X R59, R191.reuse, 0x1, R174, P5 ;  /* 0x00000001bf3b7824 */ /* 0x040fe200028e06ae */
[----:B------:R-:W-:Y:S01]  /*4990*/  PRMT R62, RZ, 0x7610, R62 ;  /* 0x00007610ff3e7816 */ /* 0x000fe2000000003e */
[----:B------:R-:W-:Y:S01]  /*49a0*/  IMAD.X R57, R191, 0x1, R175, P4 ;  /* 0x00000001bf397824 */ /* 0x000fe200020e06af */
[----:B------:R-:W-:-:S02]  /*49b0*/  PRMT R208, RZ, 0x7610, R208 ;  /* 0x00007610ffd07816 */ /* 0x000fc400000000d0 */
[----:B------:R-:W3:Y:S04]  /*49c0*/  @!P2 LDG.E.U16 R64, desc[UR8][R70.64] ;  /* 0x000000084640a981 */ /* 0x000ee8000c1e1500 */
[----:B------:R-:W4:Y:S01]  /*49d0*/  @!P3 LDG.E.U16 R62, desc[UR8][R58.64] ;  /* 0x000000083a3eb981 */ /* 0x000f22000c1e1500 */
[----:B------:R-:W-:Y:S01]  /*49e0*/  PRMT R206, RZ, 0x7610, R206 ;  /* 0x00007610ffce7816 */ /* 0x000fe200000000ce */
[C---:B0-----:R-:W-:Y:S01]  /*49f0*/  IMAD.IADD R66, R100.reuse, 0x1, R183 ;  /* 0x0000000164427824 */ /* 0x041fe200078e02b7 */
[----:B------:R-:W-:Y:S01]  /*4a00*/  PRMT R205, RZ, 0x7610, R205 ;  /* 0x00007610ffcd7816 */ /* 0x000fe200000000cd */
[----:B------:R0:W5:Y:S01]  /*4a10*/  @!P1 LDG.E.U16 R208, desc[UR8][R56.64] ;  /* 0x0000000838d09981 */ /* 0x000162000c1e1500 */
[----:B------:R-:W-:Y:S02]  /*4a20*/  IADD3 RZ, P1, PT, R100, R183, RZ ;  /* 0x000000b764ff7210 */ /* 0x000fe40007f3e0ff */
[----:B------:R-:W-:-:S02]  /*4a30*/  PRMT R204, RZ, 0x7610, R204 ;  /* 0x00007610ffcc7816 */ /* 0x000fc400000000cc */
[-C--:B------:R-:W-:Y:S01]  /*4a40*/  IADD3 RZ, P2, PT, R54, R183.reuse, RZ ;  /* 0x000000b736ff7210 */ /* 0x080fe20007f5e0ff */
[----:B------:R-:W-:Y:S01]  /*4a50*/  IMAD.X R67, R101, 0x1, R184, P1 ;  /* 0x0000000165437824 */ /* 0x000fe200008e06b8 */
[----:B------:R-:W-:Y:S01]  /*4a60*/  BAR.SYNC.DEFER_BLOCKING 0x0 ;  /* 0x0000000000007b1d */ /* 0x000fe20000010000 */
[----:B------:R-:W-:-:S05]  /*4a70*/  IADD3 RZ, P1, PT, R104, R183, RZ ;  /* 0x000000b768ff7210 */ /* 0x000fca0007f3e0ff */
[--C-:B0-----:R-:W-:Y:S01]  /*4a80*/  IMAD.X R57, R105, 0x1, R184.reuse, P1 ;  /* 0x0000000169397824 */ /* 0x101fe200008e06b8 */
[-C--:B------:R-:W-:Y:S01]  /*4a90*/  IADD3 RZ, P1, PT, R108, R183.reuse, RZ ;  /* 0x000000b76cff7210 */ /* 0x080fe20007f3e0ff */
[----:B------:R-:W-:Y:S01]  /*4aa0*/  IMAD.IADD R56, R104, 0x1, R183 ;  /* 0x0000000168387824 */ /* 0x000fe200078e02b7 */
[----:B------:R-:W-:Y:S01]  /*4ab0*/  PRMT R203, RZ, 0x7610, R203 ;  /* 0x00007610ffcb7816 */ /* 0x000fe200000000cb */
[--C-:B------:R-:W-:Y:S01]  /*4ac0*/  IMAD.X R69, R55, 0x1, R184.reuse, P2 ;  /* 0x0000000137457824 */ /* 0x100fe200010e06b8 */
[----:B------:R0:W2:Y:S04]  /*4ad0*/  @!P0 LDG.E.U16 R206, desc[UR8][R66.64] ;  /* 0x0000000842ce8981 */ /* 0x0000a8000c1e1500 */
[----:B------:R1:W2:Y:S01]  /*4ae0*/  @!P0 LDG.E.U16 R205, desc[UR8][R56.64] ;  /* 0x0000000838cd8981 */ /* 0x0002a2000c1e1500 */
[----:B0-----:R-:W-:Y:S01]  /*4af0*/  IMAD.X R67, R109, 0x1, R184, P1 ;  /* 0x000000016d437824 */ /* 0x001fe200008e06b8 */
[----:B------:R-:W-:Y:S01]  /*4b00*/  IADD3 RZ, P1, PT, R112, R183, RZ ;  /* 0x000000b770ff7210 */ /* 0x000fe20007f3e0ff */
[----:B------:R-:W-:-:S04]  /*4b10*/  IMAD.IADD R66, R108, 0x1, R183 ;  /* 0x000000016c427824 */ /* 0x000fc800078e02b7 */
[----:B-1----:R-:W-:Y:S01]  /*4b20*/  IMAD.X R57, R113, 0x1, R184, P1 ;  /* 0x0000000171397824 */ /* 0x002fe200008e06b8 */
[-C--:B------:R-:W-:Y:S01]  /*4b30*/  IADD3 RZ, P1, PT, R116, R183.reuse, RZ ;  /* 0x000000b774ff7210 */ /* 0x080fe20007f3e0ff */
[----:B------:R0:W2:Y:S01]  /*4b40*/  @!P0 LDG.E.U16 R204, desc[UR8][R66.64] ;  /* 0x0000000842cc8981 */ /* 0x0000a2000c1e1500 */
[--C-:B------:R-:W-:Y:S01]  /*4b50*/  IMAD.IADD R56, R112, 0x1, R183.reuse ;  /* 0x0000000170387824 */ /* 0x100fe200078e02b7 */
[-C--:B------:R-:W-:Y:S02]  /*4b60*/  IADD3 RZ, P2, PT, R102, R183.reuse, RZ ;  /* 0x000000b766ff7210 */ /* 0x080fe40007f5e0ff */
[----:B------:R-:W-:Y:S02]  /*4b70*/  PRMT R202, RZ, 0x7610, R202 ;  /* 0x00007610ffca7816 */ /* 0x000fe400000000ca */
[----:B------:R1:W2:Y:S01]  /*4b80*/  @!P0 LDG.E.U16 R203, desc[UR8][R56.64] ;  /* 0x0000000838cb8981 */ /* 0x0002a2000c1e1500 */
[----:B0-----:R-:W-:Y:S01]  /*4b90*/  IMAD.X R67, R117, 0x1, R184, P1 ;  /* 0x0000000175437824 */ /* 0x001fe200008e06b8 */
[----:B------:R-:W-:Y:S01]  /*4ba0*/  IADD3 RZ, P1, PT, R120, R183, RZ ;  /* 0x000000b778ff7210 */ /* 0x000fe20007f3e0ff */
[--C-:B------:R-:W-:Y:S01]  /*4bb0*/  IMAD.IADD R66, R116, 0x1, R183.reuse ;  /* 0x0000000174427824 */ /* 0x100fe200078e02b7 */
[----:B------:R-:W-:Y:S01]  /*4bc0*/  PRMT R60, RZ, 0x7610, R60 ;  /* 0x00007610ff3c7816 */ /* 0x000fe2000000003c */
[----:B------:R-:W-:-:S02]  /*4bd0*/  IMAD.IADD R68, R54, 0x1, R183 ;  /* 0x0000000136447824 */ /* 0x000fc400078e02b7 */
[--C-:B-1----:R-:W-:Y:S01]  /*4be0*/  IMAD.X R57, R121, 0x1, R184.reuse, P1 ;  /* 0x0000000179397824 */ /* 0x102fe200008e06b8 */
[-C--:B------:R-:W-:Y:S01]  /*4bf0*/  IADD3 RZ, P1, PT, R124, R183.reuse, RZ ;  /* 0x000000b77cff7210 */ /* 0x080fe20007f3e0ff */
[----:B------:R-:W-:Y:S01]  /*4c00*/  IMAD.X R59, R103, 0x1, R184, P2 ;  /* 0x00000001673b7824 */ /* 0x000fe200010e06b8 */
[----:B------:R-:W-:Y:S01]  /*4c10*/  IADD3 RZ, P2, PT, R106, R183, RZ ;  /* 0x000000b76aff7210 */ /* 0x000fe20007f5e0ff */
[----:B------:R0:W2:Y:S01]  /*4c20*/  @!P0 LDG.E.U16 R202, desc[UR8][R66.64] ;  /* 0x0000000842ca8981 */ /* 0x0000a2000c1e1500 */
[----:B------:R-:W-:Y:S01]  /*4c30*/  PRMT R201, RZ, 0x7610, R201 ;  /* 0x00007610ffc97816 */ /* 0x000fe200000000c9 */
[----:B------:R-:W-:Y:S01]  /*4c40*/  IMAD.IADD R56, R120, 0x1, R183 ;  /* 0x0000000178387824 */ /* 0x000fe200078e02b7 */
[----:B------:R-:W-:Y:S01]  /*4c50*/  PRMT R63, RZ, 0x7610, R63 ;  /* 0x00007610ff3f7816 */ /* 0x000fe2000000003f */
[----:B------:R1:W2:Y:S01]  /*4c60*/  @!P0 LDG.E.U16 R60, desc[UR8][R68.64] ;  /* 0x00000008443c8981 */ /* 0x0002a2000c1e1500 */
[----:B------:R-:W-:Y:S01]  /*4c70*/  IMAD.IADD R58, R102, 0x1, R183 ;  /* 0x00000001663a7824 */ /* 0x000fe200078e02b7 */
[----:B------:R-:W-:-:S02]  /*4c80*/  PRMT R200, RZ, 0x7610, R200 ;  /* 0x00007610ffc87816 */ /* 0x000fc400000000c8 */
[----:B------:R1:W2:Y:S01]  /*4c90*/  @!P0 LDG.E.U16 R201, desc[UR8][R56.64] ;  /* 0x0000000838c98981 */ /* 0x0002a2000c1e1500 */
[--C-:B0-----:R-:W-:Y:S01]  /*4ca0*/  IMAD.X R67, R125, 0x1, R184.reuse, P1 ;  /* 0x000000017d437824 */ /* 0x101fe200008e06b8 */
[-C--:B------:R-:W-:Y:S02]  /*4cb0*/  IADD3 RZ, P1, PT, R128, R183.reuse, RZ ;  /* 0x000000b780ff7210 */ /* 0x080fe40007f3e0ff */
[----:B------:R0:W2:Y:S01]  /*4cc0*/  @!P0 LDG.E.U16 R63, desc[UR8][R58.64] ;  /* 0x000000083a3f8981 */ /* 0x0000a2000c1e1500 */
[----:B-1----:R-:W-:Y:S01]  /*4cd0*/  IMAD.X R69, R107, 0x1, R184, P2 ;  /* 0x000000016b457824 */ /* 0x002fe200010e06b8 */
[-C--:B------:R-:W-:Y:S01]  /*4ce0*/  IADD3 RZ, P2, PT, R110, R183.reuse, RZ ;  /* 0x000000b76eff7210 */ /* 0x080fe20007f5e0ff */
[--C-:B------:R-:W-:Y:S01]  /*4cf0*/  IMAD.IADD R66, R124, 0x1, R183.reuse ;  /* 0x000000017c427824 */ /* 0x100fe200078e02b7 */
[----:B------:R-:W-:Y:S01]  /*4d00*/  PRMT R236, RZ, 0x7610, R236 ;  /* 0x00007610ffec7816 */ /* 0x000fe200000000ec */
[--C-:B------:R-:W-:Y:S01]  /*4d10*/  IMAD.X R57, R129, 0x1, R184.reuse, P1 ;  /* 0x0000000181397824 */ /* 0x100fe200008e06b8 */
[-C--:B------:R-:W-:Y:S01]  /*4d20*/  IADD3 RZ, P1, PT, R132, R183.reuse, RZ ;  /* 0x000000b784ff7210 */ /* 0x080fe20007f3e0ff */
[--C-:B------:R-:W-:Y:S01]  /*4d30*/  IMAD.IADD R68, R106, 0x1, R183.reuse ;  /* 0x000000016a447824 */ /* 0x100fe200078e02b7 */
[----:B------:R1:W2:Y:S01]  /*4d40*/  @!P0 LDG.E.U16 R200, desc[UR8][R66.64] ;  /* 0x0000000842c88981 */ /* 0x0002a2000c1e1500 */
[----:B0-----:R-:W-:Y:S01]  /*4d50*/  IMAD.X R59, R111, 0x1, R184, P2 ;  /* 0x000000016f3b7824 */ /* 0x001fe200010e06b8 */
[----:B------:R-:W-:Y:S01]  /*4d60*/  IADD3 RZ, P2, PT, R114, R183, RZ ;  /* 0x000000b772ff7210 */ /* 0x000fe20007f5e0ff */
[----:B------:R-:W-:Y:S01]  /*4d70*/  IMAD.IADD R56, R128, 0x1, R183 ;  /* 0x0000000180387824 */ /* 0x000fe200078e02b7 */
[----:B------:R-:W-:Y:S01]  /*4d80*/  PRMT R199, RZ, 0x7610, R199 ;  /* 0x00007610ffc77816 */ /* 0x000fe200000000c7 */
[----:B------:R0:W2:Y:S01]  /*4d90*/  @!P0 LDG.E.U16 R236, desc[UR8][R68.64] ;  /* 0x0000000844ec8981 */ /* 0x0000a2000c1e1500 */
[----:B------:R-:W-:Y:S01]  /*4da0*/  PRMT R235, RZ, 0x7610, R235 ;  /* 0x00007610ffeb7816 */ /* 0x000fe200000000eb */
[----:B------:R-:W-:-:S02]  /*4db0*/  IMAD.IADD R58, R110, 0x1, R183 ;  /* 0x000000016e3a7824 */ /* 0x000fc400078e02b7 */
[--C-:B-1----:R-:W-:Y:S01]  /*4dc0*/  IMAD.X R67, R133, 0x1, R184.reuse, P1 ;  /* 0x0000000185437824 */ /* 0x102fe200008e06b8 */
[-C--:B------:R-:W-:Y:S01]  /*4dd0*/  IADD3 RZ, P1, PT, R136, R183.reuse, RZ ;  /* 0x000000b788ff7210 */ /* 0x080fe20007f3e0ff */
[----:B------:R1:W2:Y:S01]  /*4de0*/  @!P0 LDG.E.U16 R199, desc[UR8][R56.64] ;  /* 0x0000000838c78981 */ /* 0x0002a2000c1e1500 */
[----:B0-----:R-:W-:Y:S01]  /*4df0*/  IMAD.X R69, R115, 0x1, R184, P2 ;  /* 0x0000000173457824 */ /* 0x001fe200010e06b8 */
[----:B------:R-:W-:Y:S02]  /*4e00*/  IADD3 RZ, P2, PT, R118, R183, RZ ;  /* 0x000000b776ff7210 */ /* 0x000fe40007f5e0ff */
[----:B------:R0:W2:Y:S01]  /*4e10*/  @!P0 LDG.E.U16 R235, desc[UR8][R58.64] ;  /* 0x000000083aeb8981 */ /* 0x0000a2000c1e1500 */
[----:B------:R-:W-:Y:S01]  /*4e20*/  PRMT R198, RZ, 0x7610, R198 ;  /* 0x00007610ffc67816 */ /* 0x000fe200000000c6 */
[--C-:B------:R-:W-:Y:S01]  /*4e30*/  IMAD.IADD R66, R132, 0x1, R183.reuse ;  /* 0x0000000184427824 */ /* 0x100fe200078e02b7 */
        /* <DEDUP_REMOVED lines=9> */
[----:B------:R-:W-:Y:S01]  /*4ed0*/  IMAD.IADD R56, R136, 0x1, R183 ;  /* 0x0000000188387824 */ /* 0x000fe200078e02b7 */
        /* <DEDUP_REMOVED lines=23> */
[-C--:B------:R-:W-:Y:S01]  /*5050*/  IADD3 R70, P1, PT, R172, R183.reuse, RZ ;  /* 0x000000b7ac467210 */ /* 0x080fe20007f3e0ff */
[----:B------:R1:W2:Y:S01]  /*5060*/  @!P0 LDG.E.U16 R231, desc[UR8][R58.64] ;  /* 0x000000083ae78981 */ /* 0x0002a2000c1e1500 */
[----:B0-----:R-:W-:Y:S01]  /*5070*/  IMAD.X R69, R131, 0x1, R184, P2 ;  /* 0x0000000183457824 */ /* 0x001fe200010e06b8 */
[----:B------:R-:W-:Y:S02]  /*5080*/  IADD3 RZ, P2, PT, R134, R183, RZ ;  /* 0x000000b786ff7210 */ /* 0x000fe40007f5e0ff */
[----:B------:R0:W2:Y:S01]  /*5090*/  @!P0 LDG.E.U16 R195, desc[UR8][R56.64] ;  /* 0x0000000838c38981 */ /* 0x0000a2000c1e1500 */
[----:B------:R-:W-:Y:S01]  /*50a0*/  PRMT R230, RZ, 0x7610, R230 ;  /* 0x00007610ffe67816 */ /* 0x000fe200000000e6 */
[----:B------:R-:W-:Y:S02]  /*50b0*/  IMAD.X R71, R173, 0x1, R184, P1 ;  /* 0x00000001ad477824 */ /* 0x000fe400008e06b8 */
[----:B------:R-:W-:-:S02]  /*50c0*/  IMAD.IADD R68, R130, 0x1, R183 ;  /* 0x0000000182447824 */ /* 0x000fc400078e02b7 */
[----:B-1----:R-:W-:Y:S01]  /*50d0*/  IMAD.X R59, R135, 0x1, R184, P2 ;  /* 0x00000001873b7824 */ /* 0x002fe200010e06b8 */
[-C--:B------:R-:W-:Y:S01]  /*50e0*/  IADD3 RZ, P2, PT, R138, R183.reuse, RZ ;  /* 0x000000b78aff7210 */ /* 0x080fe20007f5e0ff */
[--C-:B------:R-:W-:Y:S01]  /*50f0*/  IMAD.IADD R58, R134, 0x1, R183.reuse ;  /* 0x00000001863a7824 */ /* 0x100fe200078e02b7 */
[----:B------:R1:W2:Y:S01]  /*5100*/  @!P0 LDG.E.U16 R230, desc[UR8][R68.64] ;  /* 0x0000000844e68981 */ /* 0x0002a2000c1e1500 */
[-C--:B0-----:R-:W-:Y:S01]  /*5110*/  IADD3 R56, P1, PT, R6, R183.reuse, RZ ;  /* 0x000000b706387210 */ /* 0x081fe20007f3e0ff */
[----:B------:R-:W-:Y:S01]  /*5120*/  IMAD.IADD R66, R148, 0x1, R183 ;  /* 0x0000000194427824 */ /* 0x000fe200078e02b7 */
[----:B------:R-:W-:Y:S02]  /*5130*/  PRMT R229, RZ, 0x7610, R229 ;  /* 0x00007610ffe57816 */ /* 0x000fe400000000e5 */
[----:B------:R-:W-:Y:S01]  /*5140*/  PRMT R194, RZ, 0x7610, R194 ;  /* 0x00007610ffc27816 */ /* 0x000fe200000000c2 */
[----:B------:R-:W-:Y:S01]  /*5150*/  IMAD.X R57, R7, 0x1, R184, P1 ;  /* 0x0000000107397824 */ /* 0x000fe200008e06b8 */
[----:B------:R-:W-:-:S02]  /*5160*/  IADD3 R84, P1, PT, R10, R183, RZ ;  /* 0x000000b70a547210 */ /* 0x000fc40007f3e0ff */
[----:B------:R0:W2:Y:S01]  /*5170*/  @!P0 LDG.E.U16 R229, desc[UR8][R58.64] ;  /* 0x000000083ae58981 */ /* 0x0000a2000c1e1500 */
[--C-:B-1----:R-:W-:Y:S01]  /*5180*/  IMAD.X R69, R139, 0x1, R184.reuse, P2 ;  /* 0x000000018b457824 */ /* 0x102fe200010e06b8 */
[-C--:B------:R-:W-:Y:S01]  /*5190*/  IADD3 RZ, P2, PT, R142, R183.reuse, RZ ;  /* 0x000000b78eff7210 */ /* 0x080fe20007f5e0ff */
[----:B------:R-:W-:Y:S01]  /*51a0*/  IMAD.X R85, R11, 0x1, R184, P1 ;  /* 0x000000010b557824 */ /* 0x000fe200008e06b8 */
[----:B------:R-:W-:Y:S01]  /*51b0*/  PRMT R228, RZ, 0x7610, R228 ;  /* 0x00007610ffe47816 */ /* 0x000fe200000000e4 */
[----:B------:R1:W2:Y:S01]  /*51c0*/  @!P0 LDG.E.U16 R194, desc[UR8][R66.64] ;  /* 0x0000000842c28981 */ /* 0x0002a2000c1e1500 */
[----:B------:R-:W-:Y:S01]  /*51d0*/  PRMT R99, RZ, 0x7610, R99 ;  /* 0x00007610ff637816 */ /* 0x000fe20000000063 */
[----:B------:R-:W-:Y:S01]  /*51e0*/  IMAD.IADD R68, R138, 0x1, R183 ;  /* 0x000000018a447824 */ /* 0x000fe200078e02b7 */
[----:B------:R-:W-:Y:S01]  /*51f0*/  PRMT R227, RZ, 0x7610, R227 ;  /* 0x00007610ffe37816 */ /* 0x000fe200000000e3 */
[----:B0-----:R-:W-:Y:S01]  /*5200*/  IMAD.X R59, R143, 0x1, R184, P2 ;  /* 0x000000018f3b7824 */ /* 0x001fe200010e06b8 */
[-C--:B------:R-:W-:Y:S01]  /*5210*/  IADD3 RZ, P2, PT, R146, R183.reuse, RZ ;  /* 0x000000b792ff7210 */ /* 0x080fe20007f5e0ff */
[----:B------:R-:W-:Y:S01]  /*5220*/  IMAD.IADD R58, R142, 0x1, R183 ;  /* 0x000000018e3a7824 */ /* 0x000fe200078e02b7 */
[----:B------:R0:W2:Y:S01]  /*5230*/  @!P0 LDG.E.U16 R228, desc[UR8][R68.64] ;  /* 0x0000000844e48981 */ /* 0x0000a2000c1e1500 */
[----:B-1----:R-:W-:-:S03]  /*5240*/  IADD3 R66, P1, PT, R18, R183, RZ ;  /* 0x000000b712427210 */ /* 0x002fc60007f3e0ff */
[----:B------:R1:W2:Y:S01]  /*5250*/  @!P0 LDG.E.U16 R99, desc[UR8][R70.64] ;  /* 0x0000000846638981 */ /* 0x0002a2000c1e1500 */
[----:B------:R-:W-:Y:S01]  /*5260*/  PRMT R224, RZ, 0x7610, R224 ;  /* 0x00007610ffe07816 */ /* 0x000fe200000000e0 */
[----:B------:R-:W-:Y:S02]  /*5270*/  IMAD.X R67, R19, 0x1, R184, P1 ;  /* 0x0000000113437824 */ /* 0x000fe400008e06b8 */
[----:B------:R1:W2:Y:S01]  /*5280*/  @!P0 LDG.E.U16 R227, desc[UR8][R58.64] ;  /* 0x000000083ae38981 */ /* 0x0002a2000c1e1500 */
[----:B------:R-:W-:Y:S01]  /*5290*/  PRMT R226, RZ, 0x7610, R226 ;  /* 0x00007610ffe27816 */ /* 0x000fe200000000e2 */
[----:B0-----:R-:W-:Y:S02]  /*52a0*/  IMAD.X R69, R147, 0x1, R184, P2 ;  /* 0x0000000193457824 */ /* 0x001fe400010e06b8 */
[----:B------:R-:W-:Y:S01]  /*52b0*/  IMAD.IADD R68, R146, 0x1, R183 ;  /* 0x0000000192447824 */ /* 0x000fe200078e02b7 */
[----:B------:R0:W2:Y:S01]  /*52c0*/  @!P0 LDG.E.U16 R224, desc[UR8][R56.64] ;  /* 0x0000000838e08981 */ /* 0x0000a2000c1e1500 */
[----:B-1----:R-:W-:-:S02]  /*52d0*/  IADD3 R70, P1, PT, R22, R183, RZ ;  /* 0x000000b716467210 */ /* 0x002fc40007f3e0ff */
[----:B------:R-:W-:Y:S01]  /*52e0*/  PRMT R223, RZ, 0x7610, R223 ;  /* 0x00007610ffdf7816 */ /* 0x000fe200000000df */
[----:B------:R1:W2:Y:S01]  /*52f0*/  @!P0 LDG.E.U16 R226, desc[UR8][R68.64] ;  /* 0x0000000844e28981 */ /* 0x0002a2000c1e1500 */
[-C--:B------:R-:W-:Y:S01]  /*5300*/  IADD3 R58, P2, PT, R2, R183.reuse, RZ ;  /* 0x000000b7023a7210 */ /* 0x080fe20007f5e0ff */
[--C-:B------:R-:W-:Y:S01]  /*5310*/  IMAD.X R71, R23, 0x1, R184.reuse, P1 ;  /* 0x0000000117477824 */ /* 0x100fe200008e06b8 */
[----:B------:R-:W-:Y:S02]  /*5320*/  PRMT R225, RZ, 0x7610, R225 ;  /* 0x00007610ffe17816 */ /* 0x000fe400000000e1 */
[----:B------:R1:W2:Y:S01]  /*5330*/  @!P0 LDG.E.U16 R223, desc[UR8][R84.64] ;  /* 0x0000000854df8981 */ /* 0x0002a2000c1e1500 */
[----:B------:R-:W-:Y:S01]  /*5340*/  IMAD.X R59, R3, 0x1, R184, P2 ;  /* 0x00000001033b7824 */ /* 0x000fe200010e06b8 */
[-C--:B0-----:R-:W-:Y:S02]  /*5350*/  IADD3 R56, P1, PT, R30, R183.reuse, RZ ;  /* 0x000000b71e387210 */ /* 0x081fe40007f3e0ff */
[----:B-1----:R-:W-:-:S02]  /*5360*/  IADD3 R68, P2, PT, R14, R183, RZ ;  /* 0x000000b70e447210 */ /* 0x002fc40007f5e0ff */
[----:B------:R0:W2:Y:S01]  /*5370*/  @!P0 LDG.E.U16 R225, desc[UR8][R58.64] ;  /* 0x000000083ae18981 */ /* 0x0000a2000c1e1500 */
[----:B------:R-:W-:Y:S01]  /*5380*/  PRMT R221, RZ, 0x7610, R221 ;  /* 0x00007610ffdd7816 */ /* 0x000fe200000000dd */
[----:B------:R-:W-:Y:S01]  /*5390*/  IMAD.X R57, R31, 0x1, R184, P1 ;  /* 0x000000011f397824 */ /* 0x000fe200008e06b8 */
[----:B------:R-:W-:Y:S01]  /*53a0*/  PRMT R222, RZ, 0x7610, R222 ;  /* 0x00007610ffde7816 */ /* 0x000fe200000000de */
[--C-:B------:R-:W-:Y:S01]  /*53b0*/  IMAD.X R69, R15, 0x1, R184.reuse, P2 ;  /* 0x000000010f457824 */ /* 0x100fe200010e06b8 */
[-C--:B------:R-:W-:Y:S02]  /*53c0*/  IADD3 R84, P1, PT, R34, R183.reuse, RZ ;  /* 0x000000b722547210 */ /* 0x080fe40007f3e0ff */
[----:B------:R1:W2:Y:S01]  /*53d0*/  @!P0 LDG.E.U16 R221, desc[UR8][R66.64] ;  /* 0x0000000842dd8981 */ /* 0x0002a2000c1e1500 */
[-C--:B0-----:R-:W-:Y:S02]  /*53e0*/  IADD3 R58, P2, PT, R26, R183.reuse, RZ ;  /* 0x000000b71a3a7210 */ /* 0x081fe40007f5e0ff */
[----:B------:R-:W-:Y:S01]  /*53f0*/  IMAD.X R85, R35, 0x1, R184, P1 ;  /* 0x0000000123557824 */ /* 0x000fe200008e06b8 */
[----:B------:R-:W-:Y:S01]  /*5400*/  PRMT R219, RZ, 0x7610, R219 ;  /* 0x00007610ffdb7816 */ /* 0x000fe200000000db */
[----:B------:R0:W2:Y:S01]  /*5410*/  @!P0 LDG.E.U16 R222, desc[UR8][R68.64] ;  /* 0x0000000844de8981 */ /* 0x0000a2000c1e1500 */
[----:B------:R-:W-:Y:S01]  /*5420*/  PRMT R220, RZ, 0x7610, R220 ;  /* 0x00007610ffdc7816 */ /* 0x000fe200000000dc */
[----:B------:R-:W-:Y:S01]  /*5430*/  IMAD.X R59, R27, 0x1, R184, P2 ;  /* 0x000000011b3b7824 */ /* 0x000fe200010e06b8 */
[----:B-1----:R-:W-:-:S02]  /*5440*/  IADD3 R66, P1, PT, R42, R183, RZ ;  /* 0x000000b72a427210 */ /* 0x002fc40007f3e0ff */
[----:B------:R-:W-:Y:S02]  /*5450*/  PRMT R217, RZ, 0x7610, R217 ;  /* 0x00007610ffd97816 */ /* 0x000fe400000000d9 */
[----:B------:R1:W2:Y:S01]  /*5460*/  @!P0 LDG.E.U16 R219, desc[UR8][R58.64] ;  /* 0x000000083adb8981 */ /* 0x0002a2000c1e1500 */
[-C--:B0-----:R-:W-:Y:S01]  /*5470*/  IADD3 R68, P2, PT, R38, R183.reuse, RZ ;  /* 0x000000b726447210 */ /* 0x081fe20007f5e0ff */
[----:B------:R-:W-:Y:S02]  /*5480*/  IMAD.X R67, R43, 0x1, R184, P1 ;  /* 0x000000012b437824 */ /* 0x000fe400008e06b8 */
[----:B------:R0:W2:Y:S01]  /*5490*/  @!P0 LDG.E.U16 R220, desc[UR8][R70.64] ;  /* 0x0000000846dc8981 */ /* 0x0000a2000c1e1500 */
[----:B------:R-:W-:Y:S01]  /*54a0*/  PRMT R218, RZ, 0x7610, R218 ;  /* 0x00007610ffda7816 */ /* 0x000fe200000000da */
[----:B------:R-:W-:Y:S02]  /*54b0*/  IMAD.X R69, R39, 0x1, R184, P2 ;  /* 0x0000000127457824 */ /* 0x000fe400010e06b8 */
[----:B------:R0:W2:Y:S01]  /*54c0*/  @!P0 LDG.E.U16 R217, desc[UR8][R84.64] ;  /* 0x0000000854d98981 */ /* 0x0000a2000c1e1500 */
[----:B-1----:R-:W-:-:S02]  /*54d0*/  IADD3 R58, P1, PT, R50, R183, RZ ;  /* 0x000000b7323a7210 */ /* 0x002fc40007f3e0ff */
[----:B------:R-:W-:Y:S01]  /*54e0*/  PRMT R214, RZ, 0x7610, R214 ;  /* 0x00007610ffd67816 */ /* 0x000fe200000000d6 */
[----:B------:R1:W2:Y:S01]  /*54f0*/  @!P0 LDG.E.U16 R218, desc[UR8][R56.64] ;  /* 0x0000000838da8981 */ /* 0x0002a2000c1e1500 */
[-C--:B0-----:R-:W-:Y:S01]  /*5500*/  IADD3 R70, P2, PT, R46, R183.reuse, RZ ;  /* 0x000000b72e467210 */ /* 0x081fe20007f5e0ff */
[----:B------:R-:W-:Y:S01]  /*5510*/  IMAD.X R59, R51, 0x1, R184, P1 ;  /* 0x00000001333b7824 */ /* 0x000fe200008e06b8 */
[----:B------:R-:W-:-:S03]  /*5520*/  IADD3 R84, P1, PT, R158, R183, RZ ;  /* 0x000000b79e547210 */ /* 0x000fc60007f3e0ff */
[--C-:B------:R-:W-:Y:S01]  /*5530*/  IMAD.X R71, R47, 0x1, R184.reuse, P2 ;  /* 0x000000012f477824 */ /* 0x100fe200010e06b8 */
[----:B-1----:R-:W-:Y:S01]  /*5540*/  IADD3 R56, P2, PT, R150, R183, RZ ;  /* 0x000000b796387210 */ /* 0x002fe20007f5e0ff */
[----:B------:R-:W-:-:S03]  /*5550*/  IMAD.X R85, R159, 0x1, R184, P1 ;  /* 0x000000019f557824 */ /* 0x000fc600008e06b8 */
[----:B------:R0:W2:Y:S01]  /*5560*/  @!P0 LDG.E.U16 R214, desc[UR8][R70.64] ;  /* 0x0000000846d68981 */ /* 0x0000a2000c1e1500 */
[----:B------:R-:W-:Y:S02]  /*5570*/  PRMT R212, RZ, 0x7610, R212 ;  /* 0x00007610ffd47816 */ /* 0x000fe400000000d4 */
[----:B------:R-:W-:Y:S01]  /*5580*/  PRMT R216, RZ, 0x7610, R216 ;  /* 0x00007610ffd87816 */ /* 0x000fe200000000d8 */
[--C-:B------:R-:W-:Y:S01]  /*5590*/  IMAD.X R57, R151, 0x1, R184.reuse, P2 ;  /* 0x0000000197397824 */ /* 0x100fe200010e06b8 */
[-C--:B------:R-:W-:Y:S02]  /*55a0*/  IADD3 R86, P2, PT, R154, R183.reuse, RZ ;  /* 0x000000b79a567210 */ /* 0x080fe40007f5e0ff */
[----:B------:R-:W-:Y:S02]  /*55b0*/  PRMT R211, RZ, 0x7610, R211 ;  /* 0x00007610ffd37816 */ /* 0x000fe400000000d3 */
[----:B------:R1:W2:Y:S01]  /*55c0*/  @!P0 LDG.E.U16 R212, desc[UR8][R56.64] ;  /* 0x0000000838d48981 */ /* 0x0002a2000c1e1500 */
[----:B0-----:R-:W-:Y:S01]  /*55d0*/  IADD3 R70, P1, PT, R166, R183, RZ ;  /* 0x000000b7a6467210 */ /* 0x001fe20007f3e0ff */
[----:B------:R-:W-:-:S02]  /*55e0*/  IMAD.X R87, R155, 0x1, R184, P2 ;  /* 0x000000019b577824 */ /* 0x000fc400010e06b8 */
[----:B------:R0:W2:Y:S02]  /*55f0*/  @!P0 LDG.E.U16 R216, desc[UR8][R68.64] ;  /* 0x0000000844d88981 */ /* 0x0000a4000c1e1500 */
[----:B------:R-:W-:Y:S01]  /*5600*/  IMAD.X R71, R167, 0x1, R184, P1 ;  /* 0x00000001a7477824 */ /* 0x000fe200008e06b8 */
[----:B------:R-:W-:Y:S01]  /*5610*/  PRMT R210, RZ, 0x7610, R210 ;  /* 0x00007610ffd27816 */ /* 0x000fe200000000d2 */
[----:B------:R0:W2:Y:S01]  /*5620*/  @!P0 LDG.E.U16 R211, desc[UR8][R86.64] ;  /* 0x0000000856d38981 */ /* 0x0000a2000c1e1500 */
[-C--:B-1----:R-:W-:Y:S02]  /*5630*/  IADD3 R56, P1, PT, R4, R183.reuse, RZ ;  /* 0x000000b704387210 */ /* 0x082fe40007f3e0ff */
[----:B0-----:R-:W-:-:S03]  /*5640*/  IADD3 R68, P2, PT, R162, R183, RZ ;  /* 0x000000b7a2447210 */ /* 0x001fc60007f5e0ff */
[--C-:B------:R-:W-:Y:S01]  /*5650*/  IMAD.X R57, R5, 0x1, R184.reuse, P1 ;  /* 0x0000000105397824 */ /* 0x100fe200008e06b8 */
[----:B------:R-:W-:Y:S01]  /*5660*/  IADD3 R86, P1, PT, R8, R183, RZ ;  /* 0x000000b708567210 */ /* 0x000fe20007f3e0ff */
[----:B------:R-:W-:Y:S01]  /*5670*/  IMAD.X R69, R163, 0x1, R184, P2 ;  /* 0x00000001a3457824 */ /* 0x000fe200010e06b8 */
[----:B------:R-:W-:-:S03]  /*5680*/  PRMT R209, RZ, 0x7610, R209 ;  /* 0x00007610ffd17816 */ /* 0x000fc600000000d1 */
[----:B------:R-:W-:Y:S01]  /*5690*/  IMAD.X R87, R9, 0x1, R184, P1 ;  /* 0x0000000109577824 */ /* 0x000fe200008e06b8 */
[----:B------:R0:W2:Y:S01]  /*56a0*/  @!P0 LDG.E.U16 R210, desc[UR8][R68.64] ;  /* 0x0000000844d28981 */ /* 0x0000a2000c1e1500 */
[----:B------:R-:W-:-:S03]  /*56b0*/  PRMT R98, RZ, 0x7610, R98 ;  /* 0x00007610ff627816 */ /* 0x000fc60000000062 */
[----:B------:R1:W2:Y:S01]  /*56c0*/  @!P0 LDG.E.U16 R209, desc[UR8][R70.64] ;  /* 0x0000000846d18981 */ /* 0x0002a2000c1e1500 */
[----:B------:R-:W-:Y:S02]  /*56d0*/  PRMT R215, RZ, 0x7610, R215 ;  /* 0x00007610ffd77816 */ /* 0x000fe400000000d7 */
[----:B------:R-:W-:Y:S01]  /*56e0*/  PRMT R213, RZ, 0x7610, R213 ;  /* 0x00007610ffd57816 */ /* 0x000fe200000000d5 */
[----:B------:R3:W2:Y:S01]  /*56f0*/  @!P0 LDG.E.U16 R98, desc[UR8][R56.64] ;  /* 0x0000000838628981 */ /* 0x0006a2000c1e1500 */
[----:B0-----:R-:W-:-:S03]  /*5700*/  IADD3 R68, P1, PT, R16, R183, RZ ;  /* 0x000000b710447210 */ /* 0x001fc60007f3e0ff */
[----:B------:R0:W2:Y:S02]  /*5710*/  @!P0 LDG.E.U16 R215, desc[UR8][R66.64] ;  /* 0x0000000842d78981 */ /* 0x0000a4000c1e1500 */
[--C-:B------:R-:W-:Y:S01]  /*5720*/  IMAD.X R69, R17, 0x1, R184.reuse, P1 ;  /* 0x0000000111457824 */ /* 0x100fe200008e06b8 */
[-C--:B-1----:R-:W-:Y:S01]  /*5730*/  IADD3 R70, P1, PT, R20, R183.reuse, RZ ;  /* 0x000000b714467210 */ /* 0x082fe20007f3e0ff */
[----:B------:R1:W2:Y:S04]  /*5740*/  @!P0 LDG.E.U16 R213, desc[UR8][R58.64] ;  /* 0x000000083ad58981 */ /* 0x0002a8000c1e1500 */
[----:B------:R-:W-:Y:S01]  /*5750*/  IMAD.X R71, R21, 0x1, R184, P1 ;  /* 0x0000000115477824 */ /* 0x000fe200008e06b8 */
[----:B---3--:R-:W-:Y:S02]  /*5760*/  IADD3 R56, P1, PT, R28, R183, RZ ;  /* 0x000000b71c387210 */ /* 0x008fe40007f3e0ff */
[----:B------:R-:W-:-:S02]  /*5770*/  PRMT R95, RZ, 0x7610, R95 ;  /* 0x00007610ff5f7816 */ /* 0x000fc4000000005f */
[----:B0-----:R-:W-:Y:S01]  /*5780*/  PRMT R66, RZ, 0x7610, R66 ;  /* 0x00007610ff427816 */ /* 0x001fe20000000042 */
[--C-:B------:R-:W-:Y:S01]  /*5790*/  IMAD.X R57, R29, 0x1, R184.reuse, P1 ;  /* 0x000000011d397824 */ /* 0x100fe200008e06b8 */
[-C--:B------:R-:W-:Y:S02]  /*57a0*/  IADD3 R238, P1, PT, R32, R183.reuse, RZ ;  /* 0x000000b720ee7210 */ /* 0x080fe40007f3e0ff */
[-C--:B-1----:R-:W-:Y:S01]  /*57b0*/  IADD3 R58, P2, PT, R170, R183.reuse, RZ ;  /* 0x000000b7aa3a7210 */ /* 0x082fe20007f5e0ff */
[----:B------:R0:W3:Y:S01]  /*57c0*/  @!P0 LDG.E.U16 R95, desc[UR8][R68.64] ;  /* 0x00000008445f8981 */ /* 0x0000e2000c1e1500 */
[----:B------:R-:W-:Y:S01]  /*57d0*/  PRMT R207, RZ, 0x7610, R207 ;  /* 0x00007610ffcf7816 */ /* 0x000fe200000000cf */
[--C-:B------:R-:W-:Y:S02]  /*57e0*/  IMAD.X R239, R33, 0x1, R184.reuse, P1 ;  /* 0x0000000121ef7824 */ /* 0x100fe400008e06b8 */
[----:B------:R1:W3:Y:S01]  /*57f0*/  @!P0 LDG.E.U16 R66, desc[UR8][R84.64] ;  /* 0x0000000854428981 */ /* 0x0002e2000c1e1500 */
[----:B------:R-:W-:Y:S01]  /*5800*/  IMAD.X R59, R171, 0x1, R184, P2 ;  /* 0x00000001ab3b7824 */ /* 0x000fe200010e06b8 */
[----:B0-----:R-:W-:-:S04]  /*5810*/  IADD3 R68, P1, PT, R40, R183, RZ ;  /* 0x000000b728447210 */ /* 0x001fc80007f3e0ff */
[----:B------:R0:W3:Y:S01]  /*5820*/  @!P0 LDG.E.U16 R207, desc[UR8][R58.64] ;  /* 0x000000083acf8981 */ /* 0x0000e2000c1e1500 */
[-C--:B-1----:R-:W-:Y:S01]  /*5830*/  IADD3 R84, P2, PT, R12, R183.reuse, RZ ;  /* 0x000000b70c547210 */ /* 0x082fe20007f5e0ff */
[----:B------:R-:W-:Y:S01]  /*5840*/  IMAD.X R69, R41, 0x1, R184, P1 ;  /* 0x0000000129457824 */ /* 0x000fe200008e06b8 */
[----:B------:R-:W-:Y:S02]  /*5850*/  PRMT R92, RZ, 0x7610, R92 ;  /* 0x00007610ff5c7816 */ /* 0x000fe4000000005c */
[-C--:B------:R-:W-:Y:S01]  /*5860*/  IADD3 R242, P1, PT, R44, R183.reuse, RZ ;  /* 0x000000b72cf27210 */ /* 0x080fe20007f3e0ff */
[--C-:B------:R-:W-:Y:S01]  /*5870*/  IMAD.X R85, R13, 0x1, R184.reuse, P2 ;  /* 0x000000010d557824 */ /* 0x100fe200010e06b8 */
[-C--:B0-----:R-:W-:Y:S02]  /*5880*/  IADD3 R58, P2, PT, R24, R183.reuse, RZ ;  /* 0x000000b7183a7210 */ /* 0x081fe40007f5e0ff */
[----:B------:R0:W3:Y:S01]  /*5890*/  @!P0 LDG.E.U16 R92, desc[UR8][R56.64] ;  /* 0x00000008385c8981 */ /* 0x0000e2000c1e1500 */
[----:B------:R-:W-:Y:S01]  /*58a0*/  PRMT R97, RZ, 0x7610, R97 ;  /* 0x00007610ff617816 */ /* 0x000fe20000000061 */
[--C-:B------:R-:W-:Y:S01]  /*58b0*/  IMAD.X R243, R45, 0x1, R184.reuse, P1 ;  /* 0x000000012df37824 */ /* 0x100fe200008e06b8 */
[----:B------:R-:W-:Y:S01]  /*58c0*/  PRMT R93, RZ, 0x7610, R93 ;  /* 0x00007610ff5d7816 */ /* 0x000fe2000000005d */
[----:B------:R-:W-:Y:S01]  /*58d0*/  IMAD.X R59, R25, 0x1, R184, P2 ;  /* 0x00000001193b7824 */ /* 0x000fe200010e06b8 */
[----:B------:R-:W-:-:S02]  /*58e0*/  IADD3 R192, P2, PT, R36, R183, RZ ;  /* 0x000000b724c07210 */ /* 0x000fc40007f5e0ff */
[----:B------:R1:W3:Y:S01]  /*58f0*/  @!P0 LDG.E.U16 R97, desc[UR8][R86.64] ;  /* 0x0000000856618981 */ /* 0x0002e2000c1e1500 */
[----:B0-----:R-:W-:-:S03]  /*5900*/  IADD3 R56, P1, PT, R52, R183, RZ ;  /* 0x000000b734387210 */ /* 0x001fc60007f3e0ff */
[----:B------:R0:W3:Y:S01]  /*5910*/  @!P0 LDG.E.U16 R93, desc[UR8][R58.64] ;  /* 0x000000083a5d8981 */ /* 0x0000e2000c1e1500 */
[----:B------:R-:W-:Y:S01]  /*5920*/  PRMT R94, RZ, 0x7610, R94 ;  /* 0x00007610ff5e7816 */ /* 0x000fe2000000005e */
[--C-:B------:R-:W-:Y:S02]  /*5930*/  IMAD.X R193, R37, 0x1, R184.reuse, P2 ;  /* 0x0000000125c17824 */ /* 0x100fe400010e06b8 */
[----:B------:R-:W-:Y:S01]  /*5940*/  IMAD.X R57, R53, 0x1, R184, P1 ;  /* 0x0000000135397824 */ /* 0x000fe200008e06b8 */
[-C--:B------:R-:W-:Y:S02]  /*5950*/  IADD3 R240, P1, PT, R152, R183.reuse, RZ ;  /* 0x000000b798f07210 */ /* 0x080fe40007f3e0ff */
[----:B-1----:R-:W-:Y:S01]  /*5960*/  PRMT R86, RZ, 0x7610, R86 ;  /* 0x00007610ff567816 */ /* 0x002fe20000000056 */
[----:B------:R1:W3:Y:S01]  /*5970*/  @!P0 LDG.E.U16 R94, desc[UR8][R70.64] ;  /* 0x00000008465e8981 */ /* 0x0002e2000c1e1500 */
[----:B0-----:R-:W-:Y:S01]  /*5980*/  IADD3 R58, P2, PT, R48, R183, RZ ;  /* 0x000000b7303a7210 */ /* 0x001fe20007f5e0ff */
[----:B------:R-:W-:-:S03]  /*5990*/  IMAD.X R241, R153, 0x1, R184, P1 ;  /* 0x0000000199f17824 */ /* 0x000fc600008e06b8 */
[----:B------:R0:W3:Y:S01]  /*59a0*/  @!P0 LDG.E.U16 R86, desc[UR8][R192.64] ;  /* 0x00000008c0568981 */ /* 0x0000e2000c1e1500 */
[----:B------:R-:W-:Y:S01]  /*59b0*/  IMAD.X R59, R49, 0x1, R184, P2 ;  /* 0x00000001313b7824 */ /* 0x000fe200010e06b8 */
[----:B-1----:R-:W-:Y:S02]  /*59c0*/  PRMT R71, RZ, 0x7610, R71 ;  /* 0x00007610ff477816 */ /* 0x002fe40000000047 */
[----:B------:R-:W-:Y:S02]  /*59d0*/  PRMT R96, RZ, 0x7610, R96 ;  /* 0x00007610ff607816 */ /* 0x000fe40000000060 */
[-C--:B0-----:R-:W-:Y:S02]  /*59e0*/  IADD3 R192, P1, PT, R160, R183.reuse, RZ ;  /* 0x000000b7a0c07210 */ /* 0x081fe40007f3e0ff */
[----:B------:R0:W3:Y:S01]  /*59f0*/  @!P0 LDG.E.U16 R71, desc[UR8][R58.64] ;  /* 0x000000083a478981 */ /* 0x0000e2000c1e1500 */
[----:B------:R-:W-:Y:S02]  /*5a00*/  PRMT R87, RZ, 0x7610, R87 ;  /* 0x00007610ff577816 */ /* 0x000fe40000000057 */
[----:B------:R-:W-:Y:S01]  /*5a10*/  PRMT R70, RZ, 0x7610, R70 ;  /* 0x00007610ff467816 */ /* 0x000fe20000000046 */
[----:B------:R-:W-:Y:S01]  /*5a20*/  IMAD.X R193, R161, 0x1, R184, P1 ;  /* 0x00000001a1c17824 */ /* 0x000fe200008e06b8 */
[----:B------:R1:W3:Y:S04]  /*5a30*/  @!P0 LDG.E.U16 R96, desc[UR8][R84.64] ;  /* 0x0000000854608981 */ /* 0x0002e8000c1e1500 */
[----:B------:R4:W3:Y:S01]  /*5a40*/  @!P0 LDG.E.U16 R87, desc[UR8][R238.64] ;  /* 0x00000008ee578981 */ /* 0x0008e2000c1e1500 */
[----:B0-----:R-:W-:-:S03]  /*5a50*/  IADD3 R58, P1, PT, R164, R183, RZ ;  /* 0x000000b7a43a7210 */ /* 0x001fc60007f3e0ff */
[----:B------:R0:W3:Y:S01]  /*5a60*/  @!P0 LDG.E.U16 R70, desc[UR8][R56.64] ;  /* 0x0000000838468981 */ /* 0x0000e2000c1e1500 */
[----:B-1----:R-:W-:Y:S01]  /*5a70*/  PRMT R85, RZ, 0x7610, R85 ;  /* 0x00007610ff557816 */ /* 0x002fe20000000055 */
[----:B------:R-:W-:Y:S01]  /*5a80*/  IMAD.X R59, R165, 0x1, R184, P1 ;  /* 0x00000001a53b7824 */ /* 0x000fe200008e06b8 */
[----:B----4-:R-:W-:-:S04]  /*5a90*/  IADD3 R238, P2, PT, R156, R183, RZ ;  /* 0x000000b79cee7210 */ /* 0x010fc80007f5e0ff */
[----:B------:R1:W4:Y:S01]  /*5aa0*/  @!P0 LDG.E.U16 R85, desc[UR8][R68.64] ;  /* 0x0000000844558981 */ /* 0x000322000c1e1500 */
[----:B0-----:R-:W-:Y:S01]  /*5ab0*/  IADD3 R56, P1, PT, R168, R183, RZ ;  /* 0x000000b7a8387210 */ /* 0x001fe20007f3e0ff */
[----:B------:R-:W-:Y:S01]  /*5ac0*/  IMAD.X R239, R157, 0x1, R184, P2 ;  /* 0x000000019def7824 */ /* 0x000fe200010e06b8 */
[----:B------:R-:W-:Y:S02]  /*5ad0*/  PRMT R84, RZ, 0x7610, R84 ;  /* 0x00007610ff547816 */ /* 0x000fe40000000054 */
[----:B------:R-:W-:Y:S01]  /*5ae0*/  PRMT R65, RZ, 0x7610, R65 ;  /* 0x00007610ff417816 */ /* 0x000fe20000000041 */
[----:B------:R-:W-:Y:S01]  /*5af0*/  IMAD.X R57, R169, 0x1, R184, P1 ;  /* 0x00000001a9397824 */ /* 0x000fe200008e06b8 */
[----:B------:R-:W-:Y:S02]  /*5b00*/  PRMT R67, RZ, 0x7610, R67 ;  /* 0x00007610ff437816 */ /* 0x000fe40000000043 */
[----:B-1----:R-:W-:Y:S01]  /*5b10*/  PRMT R69, RZ, 0x7610, R69 ;  /* 0x00007610ff457816 */ /* 0x002fe20000000045 */
[----:B------:R-:W4:Y:S01]  /*5b20*/  @!P0 LDG.E.U16 R84, desc[UR8][R242.64] ;  /* 0x00000008f2548981 */ /* 0x000f22000c1e1500 */
[----:B------:R-:W-:-:S02]  /*5b30*/  PRMT R68, RZ, 0x7610, R68 ;  /* 0x00007610ff447816 */ /* 0x000fc40000000044 */
[----:B------:R-:W-:Y:S01]  /*5b40*/  PRMT R237, RZ, 0x7610, R237 ;  /* 0x00007610ffed7816 */ /* 0x000fe200000000ed */
[----:B------:R-:W4:Y:S04]  /*5b50*/  @!P0 LDG.E.U16 R65, desc[UR8][R238.64] ;  /* 0x00000008ee418981 */ /* 0x000f28000c1e1500 */
[----:B------:R-:W4:Y:S04]  /*5b60*/  @!P0 LDG.E.U16 R69, desc[UR8][R240.64] ;  /* 0x00000008f0458981 */ /* 0x000f28000c1e1500 */
[----:B------:R-:W4:Y:S04]  /*5b70*/  @!P0 LDG.E.U16 R68, desc[UR8][R192.64] ;  /* 0x00000008c0448981 */ /* 0x000f28000c1e1500 */
[----:B------:R-:W4:Y:S04]  /*5b80*/  @!P0 LDG.E.U16 R67, desc[UR8][R58.64] ;  /* 0x000000083a438981 */ /* 0x000f28000c1e1500 */
[----:B------:R0:W4:Y:S02]  /*5b90*/  @!P0 LDG.E.U16 R237, desc[UR8][R56.64] ;  /* 0x0000000838ed8981 */ /* 0x000124000c1e1500 */
[----:B0-----:R-:W-:Y:S01]  /*5ba0*/  SHF.R.S32.HI R57, RZ, 0x2, R188 ;  /* 0x00000002ff397819 */ /* 0x001fe200000114bc */
[----:B------:R-:W-:-:S03]  /*5bb0*/  IMAD.SHL.U32 R56, R188, 0x20, RZ ;  /* 0x00000020bc387824 */ /* 0x000fc600078e00ff */
[----:B------:R-:W-:-:S04]  /*5bc0*/  SGXT R57, R57, 0x1 ;  /* 0x000000013939781a */ /* 0x000fc80000000200 */
[----:B------:R-:W-:Y:S02]  /*5bd0*/  LOP3.LUT R57, R57, 0x90, RZ, 0xc0, !PT ;  /* 0x0000009039397812 */ /* 0x000fe400078ec0ff */
[----:B------:R-:W-:Y:S02]  /*5be0*/  LOP3.LUT R58, R56, 0x1c00, RZ, 0xc0, !PT ;  /* 0x00001c00383a7812 */ /* 0x000fe400078ec0ff */
[----:B------:R-:W-:Y:S02]  /*5bf0*/  LOP3.LUT R192, R57, 0x60, R56, 0xf8, !PT ;  /* 0x0000006039c07812 */ /* 0x000fe400078ef838 */
[C---:B------:R-:W-:Y:S02]  /*5c00*/  LOP3.LUT R57, R188.reuse, 0x7, RZ, 0xc0, !PT ;  /* 0x00000007bc397812 */ /* 0x040fe400078ec0ff */
[----:B------:R-:W-:-:S03]  /*5c10*/  LOP3.LUT R56, R188, 0xc0, RZ, 0xc0, !PT ;  /* 0x000000c0bc387812 */ /* 0x000fc600078ec0ff */
[C---:B------:R-:W-:Y:S01]  /*5c20*/  IMAD R193, R57.reuse, 0x80, R58 ;  /* 0x0000008039c17824 */ /* 0x040fe200078e023a */
[----:B------:R-:W-:Y:S01]  /*5c30*/  SHF.R.U32.HI R58, RZ, 0x2, R56 ;  /* 0x00000002ff3a7819 */ /* 0x000fe20000011638 */
[----:B------:R-:W-:Y:S01]  /*5c40*/  IMAD.SHL.U32 R238, R57, 0x10, RZ ;  /* 0x0000001039ee7824 */ /* 0x000fe200078e00ff */
[----:B------:R-:W-:Y:S01]  /*5c50*/  SHF.R.S32.HI R56, RZ, 0x6, R188 ;  /* 0x00000006ff387819 */ /* 0x000fe200000114bc */
[----:B------:R-:W-:-:S03]  /*5c60*/  IMAD.SHL.U32 R57, R188, 0x2, RZ ;  /* 0x00000002bc397824 */ /* 0x000fc600078e00ff */
[----:B------:R-:W-:Y:S02]  /*5c70*/  SGXT R56, R56, 0x1 ;  /* 0x000000013838781a */ /* 0x000fe40000000200 */
[--C-:B------:R-:W-:Y:S02]  /*5c80*/  LOP3.LUT R58, R58, 0x1fe, R57.reuse, 0x78, !PT ;  /* 0x000001fe3a3a7812 */ /* 0x100fe400078e7839 */
[--C-:B------:R-:W-:Y:S02]  /*5c90*/  LOP3.LUT R238, R238, 0x30, R57.reuse, 0x78, !PT ;  /* 0x00000030eeee7812 */ /* 0x100fe400078e7839 */
[----:B------:R-:W-:Y:S02]  /*5ca0*/  LOP3.LUT R59, R192, 0x10, R57, 0x78, !PT ;  /* 0x00000010c03b7812 */ /* 0x000fe400078e7839 */
[----:B------:R-:W-:Y:S01]  /*5cb0*/  LOP3.LUT R57, R56, 0x90, RZ, 0xc0, !PT ;  /* 0x0000009038397812 */ /* 0x000fe200078ec0ff */
[----:B------:R-:W-:-:S05]  /*5cc0*/  IMAD.SHL.U32 R56, R188, 0x2, RZ ;  /* 0x00000002bc387824 */ /* 0x000fca00078e00ff */
[----:B------:R-:W-:Y:S01]  /*5cd0*/  LOP3.LUT R57, R57, 0x17e, R56, 0x78, !PT ;  /* 0x0000017e39397812 */ /* 0x000fe200078e7838 */
[----:B------:R-:W-:-:S05]  /*5ce0*/  IMAD.SHL.U32 R56, R188, 0x10, RZ ;  /* 0x00000010bc387824 */ /* 0x000fca00078e00ff */
[----:B------:R-:W-:-:S04]  /*5cf0*/  LOP3.LUT R56, R56, 0x100, RZ, 0xc0, !PT ;  /* 0x0000010038387812 */ /* 0x000fc800078ec0ff */
[----:B------:R-:W-:Y:S02]  /*5d00*/  IADD3 R192, PT, PT, R59, UR5, R56 ;  /* 0x000000053bc07c10 */ /* 0x000fe4000fffe038 */
[----:B------:R-:W-:Y:S01]  /*5d10*/  LOP3.LUT R56, R58, 0x40, RZ, 0x3c, !PT ;  /* 0x000000403a387812 */ /* 0x000fe200078e3cff */
[----:B------:R-:W-:Y:S04]  /*5d20*/  STS.U16 [R57+UR5+0x8000], R64 ;  /* 0x0080004039007988 */ /* 0x000fe80008000405 */
[----:B------:R-:W-:Y:S04]  /*5d30*/  STS.U16 [R57+UR5+0x8200], R62 ;  /* 0x0082003e39007988 */ /* 0x000fe80008000405 */
[----:B-----5:R-:W-:Y:S04]  /*5d40*/  STS.U16 [R57+UR5+0x8400], R208 ;  /* 0x008400d039007988 */ /* 0x020fe80008000405 */
[----:B--2---:R-:W-:Y:S04]  /*5d50*/  STS.U16 [R57+UR5+0x8600], R61 ;  /* 0x0086003d39007988 */ /* 0x004fe80008000405 */
[----:B------:R-:W-:Y:S04]  /*5d60*/  STS.U16 [R58+UR5+0x3400], R60 ;  /* 0x0034003c3a007988 */ /* 0x000fe80008000405 */
        /* <DEDUP_REMOVED lines=12> */
[----:B------:R-:W-:Y:S04]  /*5e30*/  STS.U16 [R58+UR5], R225 ;  /* 0x000000e13a007988 */ /* 0x000fe80008000405 */
        /* <DEDUP_REMOVED lines=15> */
[----:B---3--:R-:W-:Y:S04]  /*5f30*/  STS.U16 [R58+UR5+0x7000], R66 ;  /* 0x007000423a007988 */ /* 0x008fe80008000405 */
        /* <DEDUP_REMOVED lines=25> */
[----:B----4-:R-:W-:Y:S04]  /*60d0*/  STS.U16 [R56+UR5+0x2600], R85 ;  /* 0x0026005538007988 */ /* 0x010fe80008000405 */
[----:B------:R-:W-:Y:S04]  /*60e0*/  STS.U16 [R56+UR5+0x2a00], R84 ;  /* 0x002a005438007988 */ /* 0x000fe80008000405 */
[----:B------:R-:W-:Y:S04]  /*60f0*/  STS.U16 [R56+UR5+0x2e00], R71 ;  /* 0x002e004738007988 */ /* 0x000fe80008000405 */
[----:B------:R-:W-:Y:S04]  /*6100*/  STS.U16 [R56+UR5+0x3200], R70 ;  /* 0x0032004638007988 */ /* 0x000fe80008000405 */
[----:B------:R-:W-:Y:S04]  /*6110*/  STS.U16 [R56+UR5+0x6a00], R69 ;  /* 0x006a004538007988 */ /* 0x000fe80008000405 */
[----:B------:R-:W-:Y:S04]  /*6120*/  STS.U16 [R56+UR5+0x6e00], R65 ;  /* 0x006e004138007988 */ /* 0x000fe80008000405 */
[----:B------:R-:W-:Y:S04]  /*6130*/  STS.U16 [R56+UR5+0x7200], R68 ;  /* 0x0072004438007988 */ /* 0x000fe80008000405 */
[----:B------:R-:W-:Y:S04]  /*6140*/  STS.U16 [R56+UR5+0x7600], R67 ;  /* 0x0076004338007988 */ /* 0x000fe80008000405 */
[----:B------:R-:W-:Y:S01]  /*6150*/  STS.U16 [R56+UR5+0x7a00], R237 ;  /* 0x007a00ed38007988 */ /* 0x000fe20008000405 */
[----:B------:R-:W-:Y:S01]  /*6160*/  BAR.SYNC.DEFER_BLOCKING 0x0 ;  /* 0x0000000000007b1d */ /* 0x000fe20000010000 */
[----:B------:R-:W-:-:S05]  /*6170*/  IMAD.IADD R193, R193, 0x1, R238 ;  /* 0x00000001c1c17824 */ /* 0x000fca00078e02ee */
[----:B------:R-:W-:Y:S04]  /*6180*/  LDSM.16.MT88.4 R84, [R192+0x8000] ;  /* 0x00800000c054783b */ /* 0x000fe80000004200 */
[----:B------:R-:W0:Y:S04]  /*6190*/  LDSM.16.M88.4 R92, [R193+UR5] ;  /* 0x00000005c15c783b */ /* 0x000e280008000200 */
[----:B------:R-:W1:Y:S04]  /*61a0*/  LDSM.16.M88.4 R56, [R193+UR5+0x2000] ;  /* 0x00200005c138783b */ /* 0x000e680008000200 */
[----:B------:R-:W2:Y:S04]  /*61b0*/  LDSM.16.M88.4 R60, [R193+UR5+0x4000] ;  /* 0x00400005c13c783b */ /* 0x000ea80008000200 */
[----:B------:R3:W4:Y:S04]  /*61c0*/  LDSM.16.M88.4 R64, [R193+UR5+0x6000] ;  /* 0x00600005c140783b */ /* 0x0007280008000200 */
[----:B------:R-:W5:Y:S01]  /*61d0*/  LDSM.16.MT88.4 R68, [R192+0x8200] ;  /* 0x00820000c044783b */ /* 0x000f620000004200 */
[----:B---3--:R-:W-:Y:S01]  /*61e0*/  LOP3.LUT R193, R193, 0x40, RZ, 0x3c, !PT ;  /* 0x00000040c1c17812 */ /* 0x008fe200078e3cff */
[C---:B0-----:R-:W-:Y:S04]  /*61f0*/  HMMA.16816.F32.BF16 R96, R84.reuse, R92, R88 ;  /* 0x0000005c5460723c */ /* 0x041fe80000041858 */
[----:B------:R-:W-:Y:S04]  /*6200*/  LDSM.16.M88.4 R88, [R193+UR5] ;  /* 0x00000005c158783b */ /* 0x000fe80008000200 */
[C---:B-1----:R-:W-:Y:S08]  /*6210*/  HMMA.16816.F32.BF16 R72, R84.reuse, R56, R72 ;  /* 0x000000385448723c */ /* 0x042ff00000041848 */
[C---:B--2---:R-:W-:Y:S08]  /*6220*/  HMMA.16816.F32.BF16 R76, R84.reuse, R60, R76 ;  /* 0x0000003c544c723c */ /* 0x044ff0000004184c */
[----:B----4-:R-:W-:Y:S01]  /*6230*/  HMMA.16816.F32.BF16 R80, R84, R64, R80 ;  /* 0x000000405450723c */ /* 0x010fe20000041850 */
[----:B------:R-:W0:Y:S07]  /*6240*/  LDSM.16.MT88.4 R84, [R192+0x8400] ;  /* 0x00840000c054783b */ /* 0x000e2e0000004200 */
[C---:B-----5:R-:W-:Y:S01]  /*6250*/  HMMA.16816.F32.BF16 R92, R68.reuse, R94, R96 ;  /* 0x0000005e445c723c */ /* 0x060fe20000041860 */
[----:B------:R-:W1:Y:S07]  /*6260*/  LDSM.16.M88.4 R96, [R193+UR5+0x2000] ;  /* 0x00200005c160783b */ /* 0x000e6e0008000200 */
[C---:B------:R-:W-:Y:S01]  /*6270*/  HMMA.16816.F32.BF16 R72, R68.reuse, R58, R72 ;  /* 0x0000003a4448723c */ /* 0x040fe20000041848 */
[----:B------:R-:W2:Y:S07]  /*6280*/  LDSM.16.M88.4 R56, [R193+UR5+0x4000] ;  /* 0x00400005c138783b */ /* 0x000eae0008000200 */
[C---:B------:R-:W-:Y:S01]  /*6290*/  HMMA.16816.F32.BF16 R76, R68.reuse, R62, R76 ;  /* 0x0000003e444c723c */ /* 0x040fe2000004184c */
[----:B------:R-:W3:Y:S07]  /*62a0*/  LDSM.16.M88.4 R60, [R193+UR5+0x6000] ;  /* 0x00600005c13c783b */ /* 0x000eee0008000200 */
[----:B------:R-:W-:Y:S01]  /*62b0*/  HMMA.16816.F32.BF16 R64, R68, R66, R80 ;  /* 0x000000424440723c */ /* 0x000fe20000041850 */
[----:B------:R-:W4:Y:S07]  /*62c0*/  LDSM.16.MT88.4 R80, [R192+0x8600] ;  /* 0x00860000c050783b */ /* 0x000f2e0000004200 */
[C---:B0-----:R-:W-:Y:S08]  /*62d0*/  HMMA.16816.F32.BF16 R92, R84.reuse, R88, R92 ;  /* 0x00000058545c723c */ /* 0x041ff0000004185c */
[C---:B-1----:R-:W-:Y:S08]  /*62e0*/  HMMA.16816.F32.BF16 R72, R84.reuse, R96, R72 ;  /* 0x000000605448723c */ /* 0x042ff00000041848 */
[C---:B--2---:R-:W-:Y:S08]  /*62f0*/  HMMA.16816.F32.BF16 R76, R84.reuse, R56, R76 ;  /* 0x00000038544c723c */ /* 0x044ff0000004184c */
[----:B---3--:R-:W-:Y:S01]  /*6300*/  HMMA.16816.F32.BF16 R64, R84, R60, R64 ;  /* 0x0000003c5440723c */ /* 0x008fe20000041840 */
[----:B------:R-:W-:-:S07]  /*6310*/  UIADD3 UR6, UPT, UPT, UR6, -0x1, URZ ;  /* 0xffffffff06067890 */ /* 0x000fce000fffe0ff */
[C---:B----4-:R-:W-:Y:S08]  /*6320*/  HMMA.16816.F32.BF16 R88, R80.reuse, R90, R92 ;  /* 0x0000005a5058723c */ /* 0x050ff0000004185c */
[C---:B------:R-:W-:Y:S08]  /*6330*/  HMMA.16816.F32.BF16 R72, R80.reuse, R98, R72 ;  /* 0x000000625048723c */ /* 0x040ff00000041848 */
[----:B------:R-:W-:Y:S01]  /*6340*/  HMMA.16816.F32.BF16 R76, R80, R58, R76 ;  /* 0x0000003a504c723c */ /* 0x000fe2000004184c */
[----:B------:R-:W-:-:S07]  /*6350*/  UISETP.NE.U32.AND UP0, UPT, UR6, URZ, UPT ;  /* 0x000000ff0600728c */ /* 0x000fce000bf05070 */
[----:B------:R-:W-:Y:S01]  /*6360*/  HMMA.16816.F32.BF16 R80, R80, R62, R64 ;  /* 0x0000003e5050723c */ /* 0x000fe20000041840 */
[----:B------:R-:W-:Y:S01]  /*6370*/  IMAD.WIDE R172, R186, 0x2, R172 ;  /* 0x00000002baac7825 */ /* 0x000fe200078e02ac */
[----:B------:R-:W-:-:S03]  /*6380*/  UIADD3 UR7, UPT, UPT, UR7, -0x40, URZ ;  /* 0xffffffc007077890 */ /* 0x000fc6000fffe0ff */
[----:B------:R-:W-:-:S04]  /*6390*/  IMAD.WIDE R170, R186, 0x2, R170 ;  /* 0x00000002baaa7825 */ /* 0x000fc800078e02aa */
        /* <DEDUP_REMOVED lines=62> */
[----:B------:R-:W-:Y:S01]  /*6780*/  IMAD.WIDE R190, R185, 0x2, R190 ;  /* 0x00000002b9be7825 */ /* 0x000fe200078e02be */
[----:B------:R-:W-:Y:S06]  /*6790*/  BRA.U UP0, `(.L_x_2) ;  /* 0xffffffe100287547 */ /* 0x000fec000b83ffff */
[----:B------:R-:W-:Y:S02]  /*67a0*/  F2FP.BF16.F32.PACK_AB R2, R75, R91 ;  /* 0x0000005b4b02723e */ /* 0x000fe400000010ff */
[----:B------:R-:W-:Y:S02]  /*67b0*/  F2FP.BF16.F32.PACK_AB R4, R73, R89 ;  /* 0x000000594904723e */ /* 0x000fe400000010ff */
[----:B------:R-:W-:Y:S02]  /*67c0*/  F2FP.BF16.F32.PACK_AB R3, R83, R79 ;  /* 0x0000004f5303723e */ /* 0x000fe400000010ff */
[----:B------:R-:W-:Y:S02]  /*67d0*/  F2FP.BF16.F32.PACK_AB R75, R82, R78 ;  /* 0x0000004e524b723e */ /* 0x000fe400000010ff */
[----:B------:R-:W-:Y:S02]  /*67e0*/  F2FP.BF16.F32.PACK_AB R74, R74, R90 ;  /* 0x0000005a4a4a723e */ /* 0x000fe400000010ff */
[----:B------:R-:W-:-:S02]  /*67f0*/  F2FP.BF16.F32.PACK_AB R5, R81, R77 ;  /* 0x0000004d5105723e */ /* 0x000fc400000010ff */
[----:B------:R-:W-:Y:S02]  /*6800*/  F2FP.BF16.F32.PACK_AB R73, R80, R76 ;  /* 0x0000004c5049723e */ /* 0x000fe400000010ff */
[----:B------:R-:W-:-:S07]  /*6810*/  F2FP.BF16.F32.PACK_AB R72, R72, R88 ;  /* 0x000000584848723e */ /* 0x000fce00000010ff */
.L_x_1:
[----:B------:R-:W-:Y:S01]  /*6820*/  SHF.R.S32.HI R7, RZ, 0x4, R188 ;  /* 0x00000004ff077819 */ /* 0x000fe200000114bc */
[----:B------:R-:W-:Y:S01]  /*6830*/  BAR.SYNC.DEFER_BLOCKING 0x0 ;  /* 0x0000000000007b1d */ /* 0x000fe20000010000 */
[C---:B------:R-:W-:Y:S01]  /*6840*/  IMAD.SHL.U32 R0, R188.reuse, 0x8, RZ ;  /* 0x00000008bc007824 */ /* 0x040fe200078e00ff */
[----:B------:R-:W-:Y:S02]  /*6850*/  LOP3.LUT R6, R188, 0xc, RZ, 0xc0, !PT ;  /* 0x0000000cbc067812 */ /* 0x000fe400078ec0ff */
[----:B------:R-:W-:Y:S02]  /*6860*/  SGXT R7, R7, 0x1 ;  /* 0x000000010707781a */ /* 0x000fe40000000200 */
[----:B------:R-:W-:Y:S01]  /*6870*/  LOP3.LUT R9, R0, 0xf8, RZ, 0xc0, !PT ;  /* 0x000000f800097812 */ /* 0x000fe200078ec0ff */
[----:B------:R-:W0:Y:S01]  /*6880*/  LDCU.128 UR12, c[0x0][0x390] ;  /* 0x00007200ff0c77ac */ /* 0x000e220008000c00 */
[----:B------:R-:W-:Y:S01]  /*6890*/  LOP3.LUT R7, R7, 0x820, RZ, 0xc0, !PT ;  /* 0x0000082007077812 */ /* 0x000fe200078ec0ff */
[----:B------:R-:W1:Y:S01]  /*68a0*/  LDC R21, c[0x0][0x3b8] ;  /* 0x0000ee00ff157b82 */ /* 0x000e620000000800 */
[----:B------:R-:W-:Y:S01]  /*68b0*/  LOP3.LUT R187, R187, 0x700, R0, 0xf8, !PT ;  /* 0x00000700bbbb7812 */ /* 0x000fe200078ef800 */
[C---:B------:R-:W-:Y:S01]  /*68c0*/  IMAD R9, R6.reuse, 0x200, R9 ;  /* 0x0000020006097824 */ /* 0x040fe200078e0209 */
[----:B------:R-:W-:Y:S01]  /*68d0*/  LOP3.LUT R189, R189, 0x100, RZ, 0xc0, !PT ;  /* 0x00000100bdbd7812 */ /* 0x000fe200078ec0ff */
[----:B------:R-:W-:Y:S01]  /*68e0*/  IMAD R0, R6, 0x2, R7 ;  /* 0x0000000206007824 */ /* 0x000fe200078e0207 */
[----:B------:R-:W2:Y:S01]  /*68f0*/  LDCU UR4, c[0x0][0x3b4] ;  /* 0x00007680ff0477ac */ /* 0x000ea20008000800 */
[----:B------:R-:W-:-:S02]  /*6900*/  SHF.R.U32.HI R16, RZ, 0x4, R188 ;  /* 0x00000004ff107819 */ /* 0x000fc400000116bc */
[----:B------:R-:W-:Y:S02]  /*6910*/  LOP3.LUT R8, R9, 0x60, R188, 0x78, !PT ;  /* 0x0000006009087812 */ /* 0x000fe400078e78bc */
[----:B------:R-:W-:Y:S02]  /*6920*/  LOP3.LUT R0, R0, R187, RZ, 0x3c, !PT ;  /* 0x000000bb00007212 */ /* 0x000fe400078e3cff */
[----:B------:R-:W-:Y:S02]  /*6930*/  IADD3 R189, PT, PT, R8, UR5, R189 ;  /* 0x0000000508bd7c10 */ /* 0x000fe4000fffe0bd */
[----:B------:R-:W-:Y:S01]  /*6940*/  LOP3.LUT R6, R0, 0x40, RZ, 0x3c, !PT ;  /* 0x0000004000067812 */ /* 0x000fe200078e3cff */
[----:B------:R-:W-:Y:S01]  /*6950*/  STS.64 [R0+UR5], R72 ;  /* 0x0000004800007988 */ /* 0x000fe20008000a05 */
[----:B------:R-:W-:Y:S02]  /*6960*/  SGXT.U32 R16, R16, 0x4 ;  /* 0x000000041010781a */ /* 0x000fe40000000000 */
[----:B0-----:R-:W-:Y:S01]  /*6970*/  ISETP.GE.AND P0, PT, R182, UR14, PT ;  /* 0x0000000eb6007c0c */ /* 0x001fe2000bf06270 */
[----:B------:R0:W-:Y:S01]  /*6980*/  STS.64 [R0+UR5+0x80], R4 ;  /* 0x0000800400007988 */ /* 0x0001e20008000a05 */
[----:B------:R-:W-:-:S02]  /*6990*/  LEA.HI R8, R188, 0x30, RZ, 0x1c ;  /* 0x00000030bc087811 */ /* 0x000fc400078fe0ff */
[----:B------:R-:W-:Y:S01]  /*69a0*/  LEA.HI R188, R188, R181, RZ, 0x1c ;  /* 0x000000b5bcbc7211 */ /* 0x000fe200078fe0ff */
[----:B------:R-:W-:Y:S01]  /*69b0*/  STS.64 [R6+UR5+0x1000], R74 ;  /* 0x0010004a06007988 */ /* 0x000fe20008000a05 */
[----:B--2---:R-:W-:Y:S01]  /*69c0*/  IMAD R182, R182, UR4, RZ ;  /* 0x00000004b6b67c24 */ /* 0x004fe2000f8e02ff */
[C---:B------:R-:W-:Y:S01]  /*69d0*/  LOP3.LUT R13, R181.reuse, 0xe0, R16, 0xfe, !PT ;  /* 0x000000e0b50d7812 */ /* 0x040fe200078efe10 */
[C---:B------:R-:W-:Y:S01]  /*69e0*/  IMAD.IADD R9, R181.reuse, 0x1, R8 ;  /* 0x00000001b5097824 */ /* 0x040fe200078e0208 */
[----:B------:R2:W-:Y:S01]  /*69f0*/  STS.64 [R6+UR5+0x1080], R2 ;  /* 0x0010800206007988 */ /* 0x0005e20008000a05 */
[C---:B------:R-:W-:Y:S02]  /*6a00*/  LOP3.LUT R11, R181.reuse, 0xc0, R16, 0xfe, !PT ;  /* 0x000000c0b50b7812 */ /* 0x040fe400078efe10 */
[----:B------:R-:W-:Y:S01]  /*6a10*/  LEA R17, P2, R182, UR12, 0x1 ;  /* 0x0000000cb6117c11 */ /* 0x000fe2000f8408ff */
[----:B------:R-:W-:Y:S01]  /*6a20*/  BAR.SYNC.DEFER_BLOCKING 0x0 ;  /* 0x0000000000007b1d */ /* 0x000fe20000010000 */
[----:B0-----:R-:W-:-:S02]  /*6a30*/  LOP3.LUT R0, R181, R16, RZ, 0xfc, !PT ;  /* 0x00000010b5007212 */ /* 0x001fc400078efcff */
[----:B------:R-:W-:Y:S02]  /*6a40*/  LEA.HI.X.SX32 R19, R182, UR13, 0x1, P2 ;  /* 0x0000000db6137c11 */ /* 0x000fe400090f0eff */
[C---:B------:R-:W-:Y:S01]  /*6a50*/  ISETP.LT.AND P1, PT, R0.reuse, UR15, !P0 ;  /* 0x0000000f00007c0c */ /* 0x040fe2000c721270 */
[----:B-1----:R-:W-:Y:S01]  /*6a60*/  IMAD R15, R0, R21, RZ ;  /* 0x00000015000f7224 */ /* 0x002fe200078e02ff */
[C-C-:B------:R-:W-:Y:S02]  /*6a70*/  LOP3.LUT R4, R181.reuse, 0xd0, R16.reuse, 0xfe, !PT ;  /* 0x000000d0b5047812 */ /* 0x140fe400078efe10 */
[--C-:B--2---:R-:W-:Y:S02]  /*6a80*/  LOP3.LUT R3, R181, 0x10, R16.reuse, 0xfe, !PT ;  /* 0x00000010b5037812 */ /* 0x104fe400078efe10 */
[----:B------:R-:W-:Y:S02]  /*6a90*/  LEA R2, P2, R15, R17, 0x1 ;  /* 0x000000110f027211 */ /* 0x000fe400078408ff */
[--C-:B------:R-:W-:Y:S01]  /*6aa0*/  LOP3.LUT R7, R181, 0xa0, R16.reuse, 0xfe, !PT ;  /* 0x000000a0b5077812 */ /* 0x100fe200078efe10 */
[----:B------:R-:W-:Y:S01]  /*6ab0*/  IMAD R5, R3, R21, RZ ;  /* 0x0000001503057224 */ /* 0x000fe200078e02ff */
[----:B------:R-:W-:-:S02]  /*6ac0*/  LOP3.LUT R10, R181, 0x90, R16, 0xfe, !PT ;  /* 0x00000090b50a7812 */ /* 0x000fc400078efe10 */
[C-C-:B------:R-:W-:Y:S02]  /*6ad0*/  LOP3.LUT R12, R181.reuse, 0x80, R16.reuse, 0xfe, !PT ;  /* 0x00000080b50c7812 */ /* 0x140fe400078efe10 */
[C-C-:B------:R-:W-:Y:S02]  /*6ae0*/  LOP3.LUT R14, R181.reuse, 0x60, R16.reuse, 0xfe, !PT ;  /* 0x00000060b50e7812 */ /* 0x140fe400078efe10 */
[C-C-:B------:R-:W-:Y:S02]  /*6af0*/  LOP3.LUT R0, R181.reuse, 0x50, R16.reuse, 0xfe, !PT ;  /* 0x00000050b5007812 */ /* 0x140fe400078efe10 */
[C-C-:B------:R-:W-:Y:S01]  /*6b00*/  LOP3.LUT R8, R181.reuse, 0x40, R16.reuse, 0xfe, !PT ;  /* 0x00000040b5087812 */ /* 0x140fe200078efe10 */
[----:B------:R-:W0:Y:S01]  /*6b10*/  LDS.64 R22, [R189] ;  /* 0x00000000bd167984 */ /* 0x000e220000000a00 */
[----:B------:R-:W-:Y:S02]  /*6b20*/  LOP3.LUT R181, R181, 0x20, R16, 0xfe, !PT ;  /* 0x00000020b5b57812 */ /* 0x000fe400078efe10 */
[----:B------:R-:W-:Y:S01]  /*6b30*/  ISETP.LT.AND P3, PT, R3, UR15, !P0 ;  /* 0x0000000f03007c0c */ /* 0x000fe2000c761270 */
[----:B------:R-:W1:Y:S01]  /*6b40*/  LDS.64 R24, [R189+0x200] ;  /* 0x00020000bd187984 */ /* 0x000e620000000a00 */
[----:B------:R-:W-:Y:S01]  /*6b50*/  LEA.HI.X.SX32 R3, R15, R19, 0x1, P2 ;  /* 0x000000130f037211 */ /* 0x000fe200010f0eff */
[----:B------:R-:W-:Y:S01]  /*6b60*/  IMAD R16, R181, R21, RZ ;  /* 0x00000015b5107224 */ /* 0x000fe200078e02ff */
[----:B------:R-:W-:Y:S01]  /*6b70*/  ISETP.LT.AND P2, PT, R4, UR15, !P0 ;  /* 0x0000000f04007c0c */ /* 0x000fe2000c741270 */
[----:B------:R-:W2:Y:S01]  /*6b80*/  LDS.64 R26, [R189+0x400] ;  /* 0x00040000bd1a7984 */ /* 0x000ea20000000a00 */
[----:B------:R-:W-:Y:S01]  /*6b90*/  LEA R4, P5, R5, R17, 0x1 ;  /* 0x0000001105047211 */ /* 0x000fe200078a08ff */
[----:B------:R-:W-:Y:S01]  /*6ba0*/  IMAD R15, R21, 0x40, R15 ;  /* 0x00000040150f7824 */ /* 0x000fe200078e020f */
[----:B------:R-:W-:Y:S01]  /*6bb0*/  ISETP.LT.AND P4, PT, R181, UR15, !P0 ;  /* 0x0000000fb5007c0c */ /* 0x000fe2000c781270 */
[----:B------:R-:W3:Y:S01]  /*6bc0*/  LDS.64 R28, [R189+0x600] ;  /* 0x00060000bd1c7984 */ /* 0x000ee20000000a00 */
[----:B------:R-:W-:-:S02]  /*6bd0*/  LEA.HI.X.SX32 R5, R5, R19, 0x1, P5 ;  /* 0x0000001305057211 */ /* 0x000fc400028f0eff */
[C---:B------:R-:W-:Y:S02]  /*6be0*/  LEA R6, P6, R16.reuse, R17, 0x1 ;  /* 0x0000001110067211 */ /* 0x040fe400078c08ff */
[----:B------:R-:W-:Y:S02]  /*6bf0*/  ISETP.LT.AND P5, PT, R7, UR15, !P0 ;  /* 0x0000000f07007c0c */ /* 0x000fe4000c7a1270 */
[----:B------:R-:W-:Y:S01]  /*6c00*/  LEA.HI.X.SX32 R7, R16, R19, 0x1, P6 ;  /* 0x0000001310077211 */ /* 0x000fe200030f0eff */
[----:B------:R-:W-:Y:S01]  /*6c10*/  IMAD R16, R21, 0x10, R15 ;  /* 0x0000001015107824 */ /* 0x000fe200078e020f */
[----:B0-----:R0:W-:Y:S01]  /*6c20*/  @P1 STG.E.U16 desc[UR8][R2.64], R22 ;  /* 0x0000001602001986 */ /* 0x0011e2000c101508 */
[C---:B------:R-:W-:Y:S01]  /*6c30*/  ISETP.LT.AND P1, PT, R9.reuse, UR15, !P0 ;  /* 0x0000000f09007c0c */ /* 0x040fe2000c721270 */
[----:B------:R-:W-:Y:S02]  /*6c40*/  IMAD R9, R9, R21, RZ ;  /* 0x0000001509097224 */ /* 0x000fe400078e02ff */
[----:B-1----:R1:W-:Y:S01]  /*6c50*/  @P3 STG.E.U16 desc[UR8][R4.64], R24 ;  /* 0x0000001804003986 */ /* 0x0023e2000c101508 */
[----:B------:R-:W-:-:S02]  /*6c60*/  ISETP.LT.AND P3, PT, R8, UR15, !P0 ;  /* 0x0000000f08007c0c */ /* 0x000fc4000c761270 */
[C---:B------:R-:W-:Y:S01]  /*6c70*/  LEA R8, P6, R9.reuse, R17, 0x1 ;  /* 0x0000001109087211 */ /* 0x040fe200078c08ff */
[----:B--2---:R2:W-:Y:S01]  /*6c80*/  @P4 STG.E.U16 desc[UR8][R6.64], R26 ;  /* 0x0000001a06004986 */ /* 0x0045e2000c101508 */
[----:B------:R-:W-:Y:S01]  /*6c90*/  ISETP.LT.AND P4, PT, R0, UR15, !P0 ;  /* 0x0000000f00007c0c */ /* 0x000fe2000c781270 */
[----:B------:R-:W-:Y:S01]  /*6ca0*/  VIADD R0, R188, 0x70 ;  /* 0x00000070bc007836 */ /* 0x000fe20000000000 */
[----:B------:R-:W-:Y:S02]  /*6cb0*/  LEA.HI.X.SX32 R9, R9, R19, 0x1, P6 ;  /* 0x0000001309097211 */ /* 0x000fe400030f0eff */
[C---:B0-----:R-:W-:Y:S02]  /*6cc0*/  LEA R2, P6, R15.reuse, R17, 0x1 ;  /* 0x000000110f027211 */ /* 0x041fe400078c08ff */
[----:B------:R-:W-:Y:S01]  /*6cd0*/  PRMT R22, R22, 0x7632, R22 ;  /* 0x0000763216167816 */ /* 0x000fe20000000016 */
[----:B---3--:R0:W-:Y:S01]  /*6ce0*/  @P1 STG.E.U16 desc[UR8][R8.64], R28 ;  /* 0x0000001c08001986 */ /* 0x0081e2000c101508 */
[----:B------:R-:W-:-:S02]  /*6cf0*/  LEA.HI.X.SX32 R3, R15, R19, 0x1, P6 ;  /* 0x000000130f037211 */ /* 0x000fc400030f0eff */
[----:B------:R-:W-:Y:S01]  /*6d00*/  ISETP.LT.AND P1, PT, R14, UR15, !P0 ;  /* 0x0000000f0e007c0c */ /* 0x000fe2000c721270 */
[----:B------:R-:W-:Y:S01]  /*6d10*/  IMAD R14, R21, 0x10, R16 ;  /* 0x00000010150e7824 */ /* 0x000fe200078e0210 */
[----:B-1----:R-:W-:Y:S01]  /*6d20*/  LEA R4, P6, R16, R17, 0x1 ;  /* 0x0000001110047211 */ /* 0x002fe200078c08ff */
[----:B------:R1:W-:Y:S01]  /*6d30*/  @P3 STG.E.U16 desc[UR8][R2.64], R22 ;  /* 0x0000001602003986 */ /* 0x0003e2000c101508 */
[C---:B------:R-:W-:Y:S01]  /*6d40*/  ISETP.LT.AND P3, PT, R0.reuse, UR15, !P0 ;  /* 0x0000000f00007c0c */ /* 0x040fe2000c761270 */
[----:B------:R-:W-:Y:S01]  /*6d50*/  IMAD R0, R0, R21, RZ ;  /* 0x0000001500007224 */ /* 0x000fe200078e02ff */
[----:B------:R-:W-:Y:S02]  /*6d60*/  LEA.HI.X.SX32 R5, R16, R19, 0x1, P6 ;  /* 0x0000001310057211 */ /* 0x000fe400030f0eff */
[----:B--2---:R-:W-:Y:S02]  /*6d70*/  LEA R6, P6, R14, R17, 0x1 ;  /* 0x000000110e067211 */ /* 0x004fe400078c08ff */
[----:B------:R-:W-:-:S02]  /*6d80*/  PRMT R24, R24, 0x7632, R24 ;  /* 0x0000763218187816 */ /* 0x000fc40000000018 */
[----:B------:R-:W-:Y:S01]  /*6d90*/  LEA.HI.X.SX32 R7, R14, R19, 0x1, P6 ;  /* 0x000000130e077211 */ /* 0x000fe200030f0eff */
[C---:B------:R-:W-:Y:S01]  /*6da0*/  IMAD R14, R21.reuse, 0x20, R14 ;  /* 0x00000020150e7824 */ /* 0x040fe200078e020e */
[----:B0-----:R-:W-:Y:S01]  /*6db0*/  PRMT R28, R28, 0x7632, R28 ;  /* 0x000076321c1c7816 */ /* 0x001fe2000000001c */
[----:B------:R0:W-:Y:S01]  /*6dc0*/  @P4 STG.E.U16 desc[UR8][R4.64], R24 ;  /* 0x0000001804004986 */ /* 0x0001e2000c101508 */
[----:B-1----:R-:W-:Y:S02]  /*6dd0*/  PRMT R3, R26, 0x7632, R3 ;  /* 0x000076321a037816 */ /* 0x002fe40000000003 */
[----:B------:R-:W-:Y:S02]  /*6de0*/  LEA R2, P6, R0, R17, 0x1 ;  /* 0x0000001100027211 */ /* 0x000fe400078c08ff */
[----:B------:R-:W-:Y:S01]  /*6df0*/  ISETP.LT.AND P4, PT, R12, UR15, !P0 ;  /* 0x0000000f0c007c0c */ /* 0x000fe2000c781270 */
[----:B------:R1:W-:Y:S01]  /*6e00*/  @P1 STG.E.U16 desc[UR8][R6.64], R3 ;  /* 0x0000000306001986 */ /* 0x0003e2000c101508 */
[----:B------:R-:W-:Y:S01]  /*6e10*/  ISETP.LT.AND P1, PT, R10, UR15, !P0 ;  /* 0x0000000f0a007c0c */ /* 0x000fe2000c721270 */
[----:B0-----:R-:W-:-:S04]  /*6e20*/  IMAD R5, R21, 0x10, R14 ;  /* 0x0000001015057824 */ /* 0x001fc800078e020e */
[C---:B------:R-:W-:Y:S01]  /*6e30*/  IMAD R10, R21.reuse, 0x10, R5 ;  /* 0x00000010150a7824 */ /* 0x040fe200078e0205 */
[----:B-1----:R-:W-:Y:S01]  /*6e40*/  LEA.HI.X.SX32 R3, R0, R19, 0x1, P6 ;  /* 0x0000001300037211 */ /* 0x002fe200030f0eff */
[----:B------:R-:W-:Y:S01]  /*6e50*/  VIADD R0, R188, 0xb0 ;  /* 0x000000b0bc007836 */ /* 0x000fe20000000000 */
[C---:B------:R-:W-:Y:S01]  /*6e60*/  LEA R8, P6, R14.reuse, R17, 0x1 ;  /* 0x000000110e087211 */ /* 0x040fe200078c08ff */
[C---:B------:R-:W-:Y:S02]  /*6e70*/  IMAD R12, R21.reuse, 0x20, R10 ;  /* 0x00000020150c7824 */ /* 0x040fe400078e020a */
[----:B------:R0:W-:Y:S01]  /*6e80*/  @P3 STG.E.U16 desc[UR8][R2.64], R28 ;  /* 0x0000001c02003986 */ /* 0x0001e2000c101508 */
[----:B------:R-:W-:Y:S01]  /*6e90*/  LEA.HI.X.SX32 R9, R14, R19, 0x1, P6 ;  /* 0x000000130e097211 */ /* 0x000fe200030f0eff */
[----:B------:R-:W-:Y:S01]  /*6ea0*/  IMAD R14, R21, 0x10, R12 ;  /* 0x00000010150e7824 */ /* 0x000fe200078e020c */
[----:B------:R-:W-:Y:S01]  /*6eb0*/  LEA R4, P3, R5, R17, 0x1 ;  /* 0x0000001105047211 */ /* 0x000fe200078608ff */
[----:B------:R-:W-:-:S02]  /*6ec0*/  VIADD R188, R188, 0xf0 ;  /* 0x000000f0bcbc7836 */ /* 0x000fc40000000000 */
[----:B------:R1:W-:Y:S01]  /*6ed0*/  @P4 STG.E.U16 desc[UR8][R8.64], R23 ;  /* 0x0000001708004986 */ /* 0x0003e2000c101508 */
[C---:B------:R-:W-:Y:S01]  /*6ee0*/  ISETP.LT.AND P4, PT, R0.reuse, UR15, !P0 ;  /* 0x0000000f00007c0c */ /* 0x040fe2000c781270 */
[----:B------:R-:W-:Y:S01]  /*6ef0*/  IMAD R0, R0, R21, RZ ;  /* 0x0000001500007224 */ /* 0x000fe200078e02ff */
[----:B------:R-:W-:Y:S01]  /*6f00*/  LEA.HI.X.SX32 R5, R5, R19, 0x1, P3 ;  /* 0x0000001305057211 */ /* 0x000fe200018f0eff */
[----:B------:R-:W-:-:S03]  /*6f10*/  IMAD R15, R188, R21, RZ ;  /* 0x00000015bc0f7224 */ /* 0x000fc600078e02ff */
[-C--:B------:R-:W-:Y:S01]  /*6f20*/  LEA R6, P3, R0, R17.reuse, 0x1 ;  /* 0x0000001100067211 */ /* 0x080fe200078608ff */
[----:B------:R2:W-:Y:S01]  /*6f30*/  @P1 STG.E.U16 desc[UR8][R4.64], R25 ;  /* 0x0000001904001986 */ /* 0x0005e2000c101508 */
[----:B0-----:R-:W-:Y:S02]  /*6f40*/  LEA R2, P1, R10, R17, 0x1 ;  /* 0x000000110a027211 */ /* 0x001fe400078208ff */
[----:B------:R-:W-:Y:S01]  /*6f50*/  LEA.HI.X.SX32 R7, R0, R19, 0x1, P3 ;  /* 0x0000001300077211 */ /* 0x000fe200018f0eff */
[----:B------:R-:W-:Y:S01]  /*6f60*/  IMAD R0, R21, 0x10, R14 ;  /* 0x0000001015007824 */ /* 0x000fe200078e020e */
[----:B-1----:R-:W-:Y:S02]  /*6f70*/  LEA R8, P3, R12, R17, 0x1 ;  /* 0x000000110c087211 */ /* 0x002fe400078608ff */
[-C--:B------:R-:W-:Y:S02]  /*6f80*/  LEA.HI.X.SX32 R3, R10, R19.reuse, 0x1, P1 ;  /* 0x000000130a037211 */ /* 0x080fe400008f0eff */
[----:B------:R-:W-:-:S02]  /*6f90*/  LEA.HI.X.SX32 R9, R12, R19, 0x1, P3 ;  /* 0x000000130c097211 */ /* 0x000fc400018f0eff */
[----:B------:R-:W-:Y:S01]  /*6fa0*/  ISETP.LT.AND P3, PT, R11, UR15, !P0 ;  /* 0x0000000f0b007c0c */ /* 0x000fe2000c761270 */
[----:B------:R0:W-:Y:S01]  /*6fb0*/  @P5 STG.E.U16 desc[UR8][R2.64], R27 ;  /* 0x0000001b02005986 */ /* 0x0001e2000c101508 */
[-C--:B--2---:R-:W-:Y:S02]  /*6fc0*/  LEA R4, P1, R0, R17.reuse, 0x1 ;  /* 0x0000001100047211 */ /* 0x084fe400078208ff */
[----:B------:R-:W-:Y:S01]  /*6fd0*/  LEA R10, P6, R14, R17, 0x1 ;  /* 0x000000110e0a7211 */ /* 0x000fe200078c08ff */
[----:B------:R0:W-:Y:S01]  /*6fe0*/  @P4 STG.E.U16 desc[UR8][R6.64], R29 ;  /* 0x0000001d06004986 */ /* 0x0001e2000c101508 */
[----:B------:R-:W-:Y:S02]  /*6ff0*/  LEA.HI.X.SX32 R5, R0, R19, 0x1, P1 ;  /* 0x0000001300057211 */ /* 0x000fe400008f0eff */
[----:B------:R-:W-:Y:S02]  /*7000*/  ISETP.LT.AND P1, PT, R188, UR15, !P0 ;  /* 0x0000000fbc007c0c */ /* 0x000fe4000c721270 */
[----:B------:R-:W-:-:S02]  /*7010*/  ISETP.LT.AND P0, PT, R13, UR15, !P0 ;  /* 0x0000000f0d007c0c */ /* 0x000fc4000c701270 */
[----:B------:R-:W-:Y:S02]  /*7020*/  PRMT R23, R23, 0x7632, R23 ;  /* 0x0000763217177816 */ /* 0x000fe40000000017 */
[----:B------:R-:W-:Y:S02]  /*7030*/  LEA.HI.X.SX32 R11, R14, R19, 0x1, P6 ;  /* 0x000000130e0b7211 */ /* 0x000fe400030f0eff */
[----:B------:R-:W-:Y:S01]  /*7040*/  PRMT R25, R25, 0x7632, R25 ;  /* 0x0000763219197816 */ /* 0x000fe20000000019 */
[----:B------:R0:W-:Y:S01]  /*7050*/  @P3 STG.E.U16 desc[UR8][R8.64], R23 ;  /* 0x0000001708003986 */ /* 0x0001e2000c101508 */
[----:B------:R-:W-:Y:S02]  /*7060*/  PRMT R0, R27, 0x7632, R0 ;  /* 0x000076321b007816 */ /* 0x000fe40000000000 */
[C---:B------:R-:W-:Y:S01]  /*7070*/  LEA R12, P6, R15.reuse, R17, 0x1 ;  /* 0x000000110f0c7211 */ /* 0x040fe200078c08ff */
[----:B------:R0:W-:Y:S03]  /*7080*/  @P2 STG.E.U16 desc[UR8][R10.64], R25 ;  /* 0x000000190a002986 */ /* 0x0001e6000c101508 */
[----:B------:R-:W-:Y:S01]  /*7090*/  LEA.HI.X.SX32 R13, R15, R19, 0x1, P6 ;  /* 0x000000130f0d7211 */ /* 0x000fe200030f0eff */
[----:B------:R0:W-:Y:S01]  /*70a0*/  @P0 STG.E.U16 desc[UR8][R4.64], R0 ;  /* 0x0000000004000986 */ /* 0x0001e2000c101508 */
[----:B------:R-:W-:Y:S07]  /*70b0*/  @!P1 EXIT ;  /* 0x000000000000994d */ /* 0x000fee0003800000 */
[----:B0-----:R-:W-:-:S05]  /*70c0*/  PRMT R6, R29, 0x7632, R6 ;  /* 0x000076321d067816 */ /* 0x001fca0000000006 */
[----:B------:R-:W-:Y:S01]  /*70d0*/  STG.E.U16 desc[UR8][R12.64], R6 ;  /* 0x000000060c007986 */ /* 0x000fe2000c101508 */
[----:B------:R-:W-:Y:S05]  /*70e0*/  EXIT ;  /* 0x000000000000794d */ /* 0x000fea0003800000 */
.L_x_3:
[----:B------:R-:W-:-:S00]  /*70f0*/  BRA `(.L_x_3) ;  /* 0xfffffffc00fc7947 */ /* 0x000fc0000383ffff */
[----:B------:R-:W-:-:S00]  /*7100*/  NOP ;  /* 0x0000000000007918 */ /* 0x000fc00000000000 */
[----:B------:R-:W-:-:S00]  /*7110*/  NOP ;  /* 0x0000000000007918 */ /* 0x000fc00000000000 */
[----:B------:R-:W-:-:S00]  /*7120*/  NOP ;  /* 0x0000000000007918 */ /* 0x000fc00000000000 */
[----:B------:R-:W-:-:S00]  /*7130*/  NOP ;  /* 0x0000000000007918 */ /* 0x000fc00000000000 */
[----:B------:R-:W-:-:S00]  /*7140*/  NOP ;  /* 0x0000000000007918 */ /* 0x000fc00000000000 */
[----:B------:R-:W-:-:S00]  /*7150*/  NOP ;  /* 0x0000000000007918 */ /* 0x000fc00000000000 */
[----:B------:R-:W-:-:S00]  /*7160*/  NOP ;  /* 0x0000000000007918 */ /* 0x000fc00000000000 */
[----:B------:R-:W-:-:S00]  /*7170*/  NOP ;  /* 0x0000000000007918 */ /* 0x000fc00000000000 */
.L_x_4:


//--------------------- .nv.shared.matmul_kernel  --------------------------
	.section	.nv.shared.matmul_kernel,"aw",@nobits
	.sectionflags	@""
	.align	16
	.zero		1024


//--------------------- .nv.shared.reserved.0     --------------------------
	.section	.nv.shared.reserved.0,"aw",@nobits
	.weak		__nv_reservedSMEM_offset_0_alias
	.size		__nv_reservedSMEM_offset_0_alias, 0, 64
	.other		__nv_reservedSMEM_offset_0_alias,@"STO_CUDA_RESERVED_SHARED STV_DEFAULT"
__nv_reservedSMEM_offset_0_alias:
	.zero		0
	.zero		64


//--------------------- .nv.constant0.matmul_kernel --------------------------
	.section	.nv.constant0.matmul_kernel,"a",@progbits
	.sectionflags	@""
	.align	4
.nv.constant0.matmul_kernel:
	.zero		976


//--------------------- SYMBOLS --------------------------

	.type		.nv.reservedSmem.offset0,@object
	.size		.nv.reservedSmem.offset0,0x4
	.type		.nv.reservedSmem.cap,@object
	.size		.nv.reservedSmem.cap,0x4
